// auto-generated by cutlass_sweep.gemm — config: {"arch": "sm_100", "cluster_m": 1, "cluster_n": 1, "dtype": "bf16", "stages": 4, "tile_k": 32, "tile_m": 128, "tile_n": 128}
#include "cutlass/cutlass.h"
#include "cutlass/gemm/collective/collective_builder.hpp"
#include "cutlass/gemm/device/gemm_universal_adapter.h"
#include "cutlass/gemm/kernel/gemm_universal.hpp"
#include "cutlass/epilogue/collective/collective_builder.hpp"

using ElemA = cutlass::bfloat16_t;
using ElemB = cutlass::bfloat16_t;
using ElemCD = cutlass::bfloat16_t;
using Acc  = float;
using TileShape    = cute::Shape<cute::_128, cute::_128, cute::_32>;
using ClusterShape = cute::Shape<cute::_1, cute::_1, cute::_1>;

using CollectiveEpilogue = typename cutlass::epilogue::collective::CollectiveBuilder<
    cutlass::arch::Sm100, cutlass::arch::OpClassTensorOp,
    TileShape, ClusterShape,
    cutlass::epilogue::collective::EpilogueTileAuto,
    Acc, Acc,
    ElemCD, cutlass::layout::RowMajor, 128 / cutlass::sizeof_bits<ElemCD>::value,
    ElemCD, cutlass::layout::RowMajor, 128 / cutlass::sizeof_bits<ElemCD>::value,
    cutlass::epilogue::collective::EpilogueScheduleAuto
  >::CollectiveOp;

using CollectiveMainloop = typename cutlass::gemm::collective::CollectiveBuilder<
    cutlass::arch::Sm100, cutlass::arch::OpClassTensorOp,
    ElemA, cutlass::layout::RowMajor, 128 / cutlass::sizeof_bits<ElemA>::value,
    ElemB, cutlass::layout::ColumnMajor, 128 / cutlass::sizeof_bits<ElemB>::value,
    Acc,
    TileShape, ClusterShape,
    cutlass::gemm::collective::StageCount<4>,
    cutlass::gemm::collective::KernelScheduleAuto
  >::CollectiveOp;

using GemmKernel = cutlass::gemm::kernel::GemmUniversal<
    cute::Shape<int,int,int,int>,
    CollectiveMainloop,
    CollectiveEpilogue
>;
using Gemm = cutlass::gemm::device::GemmUniversalAdapter<GemmKernel>;

// Force the device kernel symbol into the cubin without needing a host main.
auto* _anchor = &cutlass::device_kernel<GemmKernel>;


// ===== COMPILED SASS (sm_100a) =====

	.target	sm_100a

	.elftype	@"ET_EXEC"


//--------------------- .note.nv.tkinfo           --------------------------
	.section	.note.nv.tkinfo,"",@"SHT_NOTE"
	.sectionflags	@"SHF_NOTE_NV_TKINFO"
	.tkinfo
        /*0018*/ 	.word	0x00000002
        /*0030*/ 	.string	""
        /*0030*/ 	.string	"ptxas"
        /*0030*/ 	.string	"Cuda compilation tools, release 13.0, V13.0.88"
        /*0030*/ 	.string	"Build cuda_13.0.r13.0/compiler.36424714_0"
        /*0030*/ 	.string	"-arch sm_100a -m 64 "



//--------------------- .note.nv.cuinfo           --------------------------
	.section	.note.nv.cuinfo,"",@"SHT_NOTE"
	.sectionflags	@"SHF_NOTE_NV_CUINFO"
        /*0018*/ 	.short	0x0002
        /*001a*/ 	.short	0x0064
        /*001c*/ 	.short	0x0082
	.zero		2


//--------------------- .nv.info                  --------------------------
	.section	.nv.info,"",@"SHT_CUDA_INFO"
	.align	4


	//----- nvinfo : EIATTR_REGCOUNT
	.align		4
        /*0000*/ 	.byte	0x04, 0x2f
        /*0002*/ 	.short	(.L_19 - .L_18)
	.align		4
.L_18:
        /*0004*/ 	.word	index@(_ZN7cutlass13device_kernelINS_4gemm6kernel13GemmUniversalIN4cute5tupleIJiiiiEEENS1_10collective13CollectiveMmaINS1_35MainloopSm100TmaUmmaWarpSpecializedILi4ELi2ELi4ENS5_IJNS4_1CILi1EEESB_SB_EEEEENS5_IJNSA_ILi128EEESE_NSA_ILi32EEEEEENS_10bfloat16_tENS5_IJlSB_lEEESH_SI_NS4_8TiledMMAINS4_8MMA_AtomIJNS4_20SM100_MMA_F16BF16_SSISH_SH_fLi128ELi128ELNS4_4UMMA5MajorE0ELSN_0ELNSM_7ScaleInE0ELSO_0EEEEEENS4_6LayoutISC_NS5_IJNSA_ILi0EEESS_SS_EEEEENS5_IJNS4_10UnderscoreESV_SV_EEEEENS4_13SM90_TMA_LOADENS4_14ComposedLayoutINS4_7SwizzleILi2ELi4ELi3EEENS4_18smem_ptr_flag_bitsILi16EEENSR_INS5_IJNSA_ILi8EEESF_EEENS5_IJSF_SB_EEEEEEEvNS4_8identityESY_S18_vS19_EENS_8epilogue10collective18CollectiveEpilogueINS1B_23Sm100TmaWarpSpecializedILi4ELi2ELi32ELb1ELb0EEEJSG_NS5_IJNSR_ISE_SB_EENSR_ISF_SB_EEEEESH_SI_SH_SI_NS1B_6fusion15FusionCallbacksIS1F_NS1J_17LinearCombinationISH_fSH_fLNS_15FloatRoundStyleE2EEESG_S1I_JEEENS4_5SM1004TMEM4LOAD26SM100_TMEM_LOAD_32dp32b32xESY_S18_NS4_39AutoVectorizingCopyWithAssumedAlignmentILi128EEENS4_14SM90_TMA_STOREES18_S1U_S1U_EEEvvEEEEvNT_6ParamsE)
        /*0008*/ 	.word	0x0000006e


	//----- nvinfo : EIATTR_FRAME_SIZE
	.align		4
.L_19:
        /*000c*/ 	.byte	0x04, 0x11
        /*000e*/ 	.short	(.L_21 - .L_20)
	.align		4
.L_20:
        /*0010*/ 	.word	index@($__internal_2_$__cuda_sm10x_tcgen05_guardrail_trap_unallocated_columns_being_dealloced)
        /*0014*/ 	.word	0x00000000


	//----- nvinfo : EIATTR_FRAME_SIZE
	.align		4
.L_21:
        /*0018*/ 	.byte	0x04, 0x11
        /*001a*/ 	.short	(.L_23 - .L_22)
	.align		4
.L_22:
        /*001c*/ 	.word	index@($__internal_1_$__cuda_sm10x_tcgen05_guardrail_trap_phase_invalid_during_alloc)
        /*0020*/ 	.word	0x00000000


	//----- nvinfo : EIATTR_FRAME_SIZE
	.align		4
.L_23:
        /*0024*/ 	.byte	0x04, 0x11
        /*0026*/ 	.short	(.L_25 - .L_24)
	.align		4
.L_24:
        /*0028*/ 	.word	index@($__internal_0_$__cuda_sm10x_tcgen05_guardrail_trap_col_being_dealloced_not_returned_by_alloc)
        /*002c*/ 	.word	0x00000000


	//----- nvinfo : EIATTR_FRAME_SIZE
	.align		4
.L_25:
        /*0030*/ 	.byte	0x04, 0x11
        /*0032*/ 	.short	(.L_27 - .L_26)
	.align		4
.L_26:
        /*0034*/ 	.word	index@(_ZN7cutlass13device_kernelINS_4gemm6kernel13GemmUniversalIN4cute5tupleIJiiiiEEENS1_10collective13CollectiveMmaINS1_35MainloopSm100TmaUmmaWarpSpecializedILi4ELi2ELi4ENS5_IJNS4_1CILi1EEESB_SB_EEEEENS5_IJNSA_ILi128EEESE_NSA_ILi32EEEEEENS_10bfloat16_tENS5_IJlSB_lEEESH_SI_NS4_8TiledMMAINS4_8MMA_AtomIJNS4_20SM100_MMA_F16BF16_SSISH_SH_fLi128ELi128ELNS4_4UMMA5MajorE0ELSN_0ELNSM_7ScaleInE0ELSO_0EEEEEENS4_6LayoutISC_NS5_IJNSA_ILi0EEESS_SS_EEEEENS5_IJNS4_10UnderscoreESV_SV_EEEEENS4_13SM90_TMA_LOADENS4_14ComposedLayoutINS4_7SwizzleILi2ELi4ELi3EEENS4_18smem_ptr_flag_bitsILi16EEENSR_INS5_IJNSA_ILi8EEESF_EEENS5_IJSF_SB_EEEEEEEvNS4_8identityESY_S18_vS19_EENS_8epilogue10collective18CollectiveEpilogueINS1B_23Sm100TmaWarpSpecializedILi4ELi2ELi32ELb1ELb0EEEJSG_NS5_IJNSR_ISE_SB_EENSR_ISF_SB_EEEEESH_SI_SH_SI_NS1B_6fusion15FusionCallbacksIS1F_NS1J_17LinearCombinationISH_fSH_fLNS_15FloatRoundStyleE2EEESG_S1I_JEEENS4_5SM1004TMEM4LOAD26SM100_TMEM_LOAD_32dp32b32xESY_S18_NS4_39AutoVectorizingCopyWithAssumedAlignmentILi128EEENS4_14SM90_TMA_STOREES18_S1U_S1U_EEEvvEEEEvNT_6ParamsE)
        /*0038*/ 	.word	0x00000000


	//----- nvinfo : EIATTR_MIN_STACK_SIZE
	.align		4
.L_27:
        /*003c*/ 	.byte	0x04, 0x12
        /*003e*/ 	.short	(.L_29 - .L_28)
	.align		4
.L_28:
        /*0040*/ 	.word	index@(_ZN7cutlass13device_kernelINS_4gemm6kernel13GemmUniversalIN4cute5tupleIJiiiiEEENS1_10collective13CollectiveMmaINS1_35MainloopSm100TmaUmmaWarpSpecializedILi4ELi2ELi4ENS5_IJNS4_1CILi1EEESB_SB_EEEEENS5_IJNSA_ILi128EEESE_NSA_ILi32EEEEEENS_10bfloat16_tENS5_IJlSB_lEEESH_SI_NS4_8TiledMMAINS4_8MMA_AtomIJNS4_20SM100_MMA_F16BF16_SSISH_SH_fLi128ELi128ELNS4_4UMMA5MajorE0ELSN_0ELNSM_7ScaleInE0ELSO_0EEEEEENS4_6LayoutISC_NS5_IJNSA_ILi0EEESS_SS_EEEEENS5_IJNS4_10UnderscoreESV_SV_EEEEENS4_13SM90_TMA_LOADENS4_14ComposedLayoutINS4_7SwizzleILi2ELi4ELi3EEENS4_18smem_ptr_flag_bitsILi16EEENSR_INS5_IJNSA_ILi8EEESF_EEENS5_IJSF_SB_EEEEEEEvNS4_8identityESY_S18_vS19_EENS_8epilogue10collective18CollectiveEpilogueINS1B_23Sm100TmaWarpSpecializedILi4ELi2ELi32ELb1ELb0EEEJSG_NS5_IJNSR_ISE_SB_EENSR_ISF_SB_EEEEESH_SI_SH_SI_NS1B_6fusion15FusionCallbacksIS1F_NS1J_17LinearCombinationISH_fSH_fLNS_15FloatRoundStyleE2EEESG_S1I_JEEENS4_5SM1004TMEM4LOAD26SM100_TMEM_LOAD_32dp32b32xESY_S18_NS4_39AutoVectorizingCopyWithAssumedAlignmentILi128EEENS4_14SM90_TMA_STOREES18_S1U_S1U_EEEvvEEEEvNT_6ParamsE)
        /*0044*/ 	.word	0x00000000
.L_29:


//--------------------- .nv.compat                --------------------------
	.section	.nv.compat,"",@"SHT_CUDA_COMPAT_INFO"
	.align	4
        /*0000*/ 	.byte	0x02, 0x09, 0x01, 0x00, 0x02, 0x02, 0x02, 0x00, 0x02, 0x05, 0x05, 0x00, 0x03, 0x07, 0x01, 0x01
        /*0010*/ 	.byte	0x02, 0x03, 0x01, 0x00, 0x02, 0x06, 0x01, 0x00, 0x04, 0x0b, 0x08, 0x00, 0x09, 0x00, 0x00, 0x00
        /*0020*/ 	.byte	0x00, 0x00, 0x00, 0x00


//--------------------- .nv.info._ZN7cutlass13device_kernelINS_4gemm6kernel13GemmUniversalIN4cute5tupleIJiiiiEEENS1_10collective13CollectiveMmaINS1_35MainloopSm100TmaUmmaWarpSpecializedILi4ELi2ELi4ENS5_IJNS4_1CILi1EEESB_SB_EEEEENS5_IJNSA_ILi128EEESE_NSA_ILi32EEEEEENS_10bfloat16_tENS5_IJlSB_lEEESH_SI_NS4_8TiledMMAINS4_8MMA_AtomIJNS4_20SM100_MMA_F16BF16_SSISH_SH_fLi128ELi128ELNS4_4UMMA5MajorE0ELSN_0ELNSM_7ScaleInE0ELSO_0EEEEEENS4_6LayoutISC_NS5_IJNSA_ILi0EEESS_SS_EEEEENS5_IJNS4_10UnderscoreESV_SV_EEEEENS4_13SM90_TMA_LOADENS4_14ComposedLayoutINS4_7SwizzleILi2ELi4ELi3EEENS4_18smem_ptr_flag_bitsILi16EEENSR_INS5_IJNSA_ILi8EEESF_EEENS5_IJSF_SB_EEEEEEEvNS4_8identityESY_S18_vS19_EENS_8epilogue10collective18CollectiveEpilogueINS1B_23Sm100TmaWarpSpecializedILi4ELi2ELi32ELb1ELb0EEEJSG_NS5_IJNSR_ISE_SB_EENSR_ISF_SB_EEEEESH_SI_SH_SI_NS1B_6fusion15FusionCallbacksIS1F_NS1J_17LinearCombinationISH_fSH_fLNS_15FloatRoundStyleE2EEESG_S1I_JEEENS4_5SM1004TMEM4LOAD26SM100_TMEM_LOAD_32dp32b32xESY_S18_NS4_39AutoVectorizingCopyWithAssumedAlignmentILi128EEENS4_14SM90_TMA_STOREES18_S1U_S1U_EEEvvEEEEvNT_6ParamsE --------------------------
	.section	.nv.info._ZN7cutlass13device_kernelINS_4gemm6kernel13GemmUniversalIN4cute5tupleIJiiiiEEENS1_10collective13CollectiveMmaINS1_35MainloopSm100TmaUmmaWarpSpecializedILi4ELi2ELi4ENS5_IJNS4_1CILi1EEESB_SB_EEEEENS5_IJNSA_ILi128EEESE_NSA_ILi32EEEEEENS_10bfloat16_tENS5_IJlSB_lEEESH_SI_NS4_8TiledMMAINS4_8MMA_AtomIJNS4_20SM100_MMA_F16BF16_SSISH_SH_fLi128ELi128ELNS4_4UMMA5MajorE0ELSN_0ELNSM_7ScaleInE0ELSO_0EEEEEENS4_6LayoutISC_NS5_IJNSA_ILi0EEESS_SS_EEEEENS5_IJNS4_10UnderscoreESV_SV_EEEEENS4_13SM90_TMA_LOADENS4_14ComposedLayoutINS4_7SwizzleILi2ELi4ELi3EEENS4_18smem_ptr_flag_bitsILi16EEENSR_INS5_IJNSA_ILi8EEESF_EEENS5_IJSF_SB_EEEEEEEvNS4_8identityESY_S18_vS19_EENS_8epilogue10collective18CollectiveEpilogueINS1B_23Sm100TmaWarpSpecializedILi4ELi2ELi32ELb1ELb0EEEJSG_NS5_IJNSR_ISE_SB_EENSR_ISF_SB_EEEEESH_SI_SH_SI_NS1B_6fusion15FusionCallbacksIS1F_NS1J_17LinearCombinationISH_fSH_fLNS_15FloatRoundStyleE2EEESG_S1I_JEEENS4_5SM1004TMEM4LOAD26SM100_TMEM_LOAD_32dp32b32xESY_S18_NS4_39AutoVectorizingCopyWithAssumedAlignmentILi128EEENS4_14SM90_TMA_STOREES18_S1U_S1U_EEEvvEEEEvNT_6ParamsE,"",@"SHT_CUDA_INFO"
	.sectionflags	@""
	.align	4


	//----- nvinfo : EIATTR_CUDA_API_VERSION
	.align		4
        /*0000*/ 	.byte	0x04, 0x37
        /*0002*/ 	.short	(.L_31 - .L_30)
.L_30:
        /*0004*/ 	.word	0x00000082


	//----- nvinfo : EIATTR_KPARAM_INFO
	.align		4
.L_31:
        /*0008*/ 	.byte	0x04, 0x17
        /*000a*/ 	.short	(.L_33 - .L_32)
.L_32:
        /*000c*/ 	.word	0x00000000
        /*0010*/ 	.short	0x0000
        /*0012*/ 	.short	0x0000
        /*0014*/ 	.byte	0x00, 0xf0, 0x01, 0x20


	//----- nvinfo : EIATTR_AT_ENTRY_FRAGMENTS
	.align		4
.L_33:
        /*0018*/ 	.byte	0x04, 0x4f
        /*001a*/ 	.short	(.L_35 - .L_34)


	//   ....[0]....
.L_34:
        /*001c*/ 	.word	0x00000006


	//----- nvinfo : EIATTR_RESERVED_SMEM_USED
	.align		4
.L_35:
        /*0020*/ 	.byte	0x01, 0x41
	.zero		2


	//----- nvinfo : EIATTR_SPARSE_MMA_MASK
	.align		4
        /*0024*/ 	.byte	0x03, 0x50
        /*0026*/ 	.short	0x0000


	//----- nvinfo : EIATTR_TCGEN05_1CTA_USED
	.align		4
        /*0028*/ 	.byte	0x01, 0x51
	.zero		2


	//----- nvinfo : EIATTR_MAXREG_COUNT
	.align		4
        /*002c*/ 	.byte	0x03, 0x1b
        /*002e*/ 	.short	0x00ff


	//----- nvinfo : EIATTR_NUM_BARRIERS
	.align		4
        /*0030*/ 	.byte	0x02, 0x4c
        /*0032*/ 	.byte	0x07
	.zero		1


	//----- nvinfo : EIATTR_EXTERNS
	.align		4
        /*0034*/ 	.byte	0x04, 0x0f
        /*0036*/ 	.short	(.L_37 - .L_36)


	//   ....[0]....
	.align		4
.L_36:
        /*0038*/ 	.word	index@(__assertfail)


	//----- nvinfo : EIATTR_MERCURY_ISA_VERSION
	.align		4
.L_37:
        /*003c*/ 	.byte	0x03, 0x5f
        /*003e*/ 	.short	0x0101


	//----- nvinfo : EIATTR_INT_WARP_WIDE_INSTR_OFFSETS
	.align		4
        /*0040*/ 	.byte	0x04, 0x31
        /*0042*/ 	.short	(.L_39 - .L_38)


	//   ....[0]....
.L_38:
        /*0044*/ 	.word	0x00001dc0


	//   ....[1]....
        /*0048*/ 	.word	0x00003720


	//   ....[2]....
        /*004c*/ 	.word	0x00003750


	//   ....[3]....
        /*0050*/ 	.word	0x000037a0


	//   ....[4]....
        /*0054*/ 	.word	0x000040c0


	//   ....[5]....
        /*0058*/ 	.word	0x00004120


	//   ....[6]....
        /*005c*/ 	.word	0x00004200


	//   ....[7]....
        /*0060*/ 	.word	0x00004270


	//   ....[8]....
        /*0064*/ 	.word	0x00004380


	//   ....[9]....
        /*0068*/ 	.word	0x00004410


	//   ....[10]....
        /*006c*/ 	.word	0x000045e0


	//   ....[11]....
        /*0070*/ 	.word	0x00004740


	//----- nvinfo : EIATTR_COOP_GROUP_MASK_REGIDS
	.align		4
.L_39:
        /*0074*/ 	.byte	0x04, 0x29
        /*0076*/ 	.short	(.L_41 - .L_40)


	//   ....[0]....
.L_40:
        /*0078*/ 	.word	0xffffffff


	//   ....[1]....
        /*007c*/ 	.word	0xffffffff


	//   ....[2]....
        /*0080*/ 	.word	0xffffffff


	//   ....[3]....
        /*0084*/ 	.word	0xffffffff


	//   ....[4]....
        /*0088*/ 	.word	0xffffffff


	//   ....[5]....
        /*008c*/ 	.word	0xffffffff


	//   ....[6]....
        /*0090*/ 	.word	0xffffffff


	//   ....[7]....
        /*0094*/ 	.word	0xffffffff


	//   ....[8]....
        /*0098*/ 	.word	0xffffffff


	//   ....[9]....
        /*009c*/ 	.word	0xffffffff


	//   ....[10]....
        /*00a0*/ 	.word	0xffffffff


	//   ....[11]....
        /*00a4*/ 	.word	0xffffffff


	//   ....[12]....
        /*00a8*/ 	.word	0xffffffff


	//----- nvinfo : EIATTR_COOP_GROUP_INSTR_OFFSETS
	.align		4
.L_41:
        /*00ac*/ 	.byte	0x04, 0x28
        /*00ae*/ 	.short	(.L_43 - .L_42)


	//   ....[0]....
.L_42:
        /*00b0*/ 	.word	0x00000090


	//   ....[1]....
        /*00b4*/ 	.word	0x000004d0


	//   ....[2]....
        /*00b8*/ 	.word	0x00000640


	//   ....[3]....
        /*00bc*/ 	.word	0x000007e0


	//   ....[4]....
        /*00c0*/ 	.word	0x000008e0


	//   ....[5]....
        /*00c4*/ 	.word	0x00000a50


	//   ....[6]....
        /*00c8*/ 	.word	0x00000bf0


	//   ....[7]....
        /*00cc*/ 	.word	0x00001ca0


	//   ....[8]....
        /*00d0*/ 	.word	0x00002a80


	//   ....[9]....
        /*00d4*/ 	.word	0x00002c90


	//   ....[10]....
        /*00d8*/ 	.word	0x00002cc0


	//   ....[11]....
        /*00dc*/ 	.word	0x00003610


	//   ....[12]....
        /*00e0*/ 	.word	0x00003840


	//----- nvinfo : EIATTR_VRC_CTA_INIT_COUNT
	.align		4
.L_43:
        /*00e4*/ 	.byte	0x02, 0x4a
        /*00e6*/ 	.byte	0x80
	.zero		1


	//----- nvinfo : EIATTR_SYSCALL_OFFSETS
	.align		4
        /*00e8*/ 	.byte	0x04, 0x46
        /*00ea*/ 	.short	(.L_45 - .L_44)


	//   ....[0]....
.L_44:
        /*00ec*/ 	.word	0x000051c0


	//   ....[1]....
        /*00f0*/ 	.word	0x000052b0


	//   ....[2]....
        /*00f4*/ 	.word	0x00005a20


	//   ....[3]....
        /*00f8*/ 	.word	0x000066a0


	//   ....[4]....
        /*00fc*/ 	.word	0x000072f0


	//   ....[5]....
        /*0100*/ 	.word	0x00007f40


	//----- nvinfo : EIATTR_MBARRIER_INSTR_OFFSETS
	.align		4
.L_45:
        /*0104*/ 	.byte	0x04, 0x39
        /*0106*/ 	.short	(.L_47 - .L_46)


	//   ....[0]....
.L_46:
        /*0108*/ 	.word	0x000005b0
        /*010c*/ 	.word	0x000000ff
        /*0110*/ 	.word	0x00000000
        /*0114*/ 	.short	0x0100
        /*0116*/ 	.byte	0x05
	.zero		1


	//   ....[1]....
        /*0118*/ 	.word	0x000005c0
        /*011c*/ 	.word	0x000000ff
        /*0120*/ 	.word	0x00000020
        /*0124*/ 	.short	0x0100
        /*0126*/ 	.byte	0x05
	.zero		1


	//   ....[2]....
        /*0128*/ 	.word	0x000005d0
        /*012c*/ 	.word	0x000000ff
        /*0130*/ 	.word	0x00000008
        /*0134*/ 	.short	0x0100
        /*0136*/ 	.byte	0x05
	.zero		1


	//   ....[3]....
        /*0138*/ 	.word	0x000005e0
        /*013c*/ 	.word	0x000000ff
        /*0140*/ 	.word	0x00000028
        /*0144*/ 	.short	0x0100
        /*0146*/ 	.byte	0x05
	.zero		1


	//   ....[4]....
        /*0148*/ 	.word	0x000005f0
        /*014c*/ 	.word	0x000000ff
        /*0150*/ 	.word	0x00000010
        /*0154*/ 	.short	0x0100
        /*0156*/ 	.byte	0x05
	.zero		1


	//   ....[5]....
        /*0158*/ 	.word	0x00000600
        /*015c*/ 	.word	0x000000ff
        /*0160*/ 	.word	0x00000030
        /*0164*/ 	.short	0x0100
        /*0166*/ 	.byte	0x05
	.zero		1


	//   ....[6]....
        /*0168*/ 	.word	0x00000610
        /*016c*/ 	.word	0x000000ff
        /*0170*/ 	.word	0x00000018
        /*0174*/ 	.short	0x0100
        /*0176*/ 	.byte	0x05
	.zero		1


	//   ....[7]....
        /*0178*/ 	.word	0x00000620
        /*017c*/ 	.word	0x000000ff
        /*0180*/ 	.word	0x00000038
        /*0184*/ 	.short	0x0100
        /*0186*/ 	.byte	0x05
	.zero		1


	//   ....[8]....
        /*0188*/ 	.word	0x00000750
        /*018c*/ 	.word	0x000000ff
        /*0190*/ 	.word	0x00000040
        /*0194*/ 	.short	0x0100
        /*0196*/ 	.byte	0x07
	.zero		1


	//   ....[9]....
        /*0198*/ 	.word	0x00000760
        /*019c*/ 	.word	0x000000ff
        /*01a0*/ 	.word	0x00000060
        /*01a4*/ 	.short	0x0100
        /*01a6*/ 	.byte	0x07
	.zero		1


	//   ....[10]....
        /*01a8*/ 	.word	0x00000770
        /*01ac*/ 	.word	0x000000ff
        /*01b0*/ 	.word	0x00000048
        /*01b4*/ 	.short	0x0100
        /*01b6*/ 	.byte	0x07
	.zero		1


	//   ....[11]....
        /*01b8*/ 	.word	0x00000780
        /*01bc*/ 	.word	0x000000ff
        /*01c0*/ 	.word	0x00000068
        /*01c4*/ 	.short	0x0100
        /*01c6*/ 	.byte	0x07
	.zero		1


	//   ....[12]....
        /*01c8*/ 	.word	0x00000790
        /*01cc*/ 	.word	0x000000ff
        /*01d0*/ 	.word	0x00000050
        /*01d4*/ 	.short	0x0100
        /*01d6*/ 	.byte	0x07
	.zero		1


	//   ....[13]....
        /*01d8*/ 	.word	0x000007a0
        /*01dc*/ 	.word	0x000000ff
        /*01e0*/ 	.word	0x00000070
        /*01e4*/ 	.short	0x0100
        /*01e6*/ 	.byte	0x07
	.zero		1


	//   ....[14]....
        /*01e8*/ 	.word	0x000007b0
        /*01ec*/ 	.word	0x000000ff
        /*01f0*/ 	.word	0x00000058
        /*01f4*/ 	.short	0x0100
        /*01f6*/ 	.byte	0x07
	.zero		1


	//   ....[15]....
        /*01f8*/ 	.word	0x000007c0
        /*01fc*/ 	.word	0x000000ff
        /*0200*/ 	.word	0x00000078
        /*0204*/ 	.short	0x0100
        /*0206*/ 	.byte	0x07
	.zero		1


	//   ....[16]....
        /*0208*/ 	.word	0x000008b0
        /*020c*/ 	.word	0x000000ff
        /*0210*/ 	.word	0x00000080
        /*0214*/ 	.short	0x0100
        /*0216*/ 	.byte	0x05
	.zero		1


	//   ....[17]....
        /*0218*/ 	.word	0x000008c0
        /*021c*/ 	.word	0x000000ff
        /*0220*/ 	.word	0x00000088
        /*0224*/ 	.short	0x0100
        /*0226*/ 	.byte	0x05
	.zero		1


	//   ....[18]....
        /*0228*/ 	.word	0x00000a00
        /*022c*/ 	.word	0x000000ff
        /*0230*/ 	.word	0x00000090
        /*0234*/ 	.short	0x0100
        /*0236*/ 	.byte	0x05
	.zero		1


	//   ....[19]....
        /*0238*/ 	.word	0x00000a10
        /*023c*/ 	.word	0x000000ff
        /*0240*/ 	.word	0x000000a0
        /*0244*/ 	.short	0x0100
        /*0246*/ 	.byte	0x05
	.zero		1


	//   ....[20]....
        /*0248*/ 	.word	0x00000a20
        /*024c*/ 	.word	0x000000ff
        /*0250*/ 	.word	0x00000098
        /*0254*/ 	.short	0x0100
        /*0256*/ 	.byte	0x05
	.zero		1


	//   ....[21]....
        /*0258*/ 	.word	0x00000a30
        /*025c*/ 	.word	0x000000ff
        /*0260*/ 	.word	0x000000a8
        /*0264*/ 	.short	0x0100
        /*0266*/ 	.byte	0x05
	.zero		1


	//   ....[22]....
        /*0268*/ 	.word	0x00000b60
        /*026c*/ 	.word	0x000000ff
        /*0270*/ 	.word	0x000000b0
        /*0274*/ 	.short	0x0100
        /*0276*/ 	.byte	0x07
	.zero		1


	//   ....[23]....
        /*0278*/ 	.word	0x00000b70
        /*027c*/ 	.word	0x000000ff
        /*0280*/ 	.word	0x000000d0
        /*0284*/ 	.short	0x0100
        /*0286*/ 	.byte	0x07
	.zero		1


	//   ....[24]....
        /*0288*/ 	.word	0x00000b80
        /*028c*/ 	.word	0x000000ff
        /*0290*/ 	.word	0x000000b8
        /*0294*/ 	.short	0x0100
        /*0296*/ 	.byte	0x07
	.zero		1


	//   ....[25]....
        /*0298*/ 	.word	0x00000b90
        /*029c*/ 	.word	0x000000ff
        /*02a0*/ 	.word	0x000000d8
        /*02a4*/ 	.short	0x0100
        /*02a6*/ 	.byte	0x07
	.zero		1


	//   ....[26]....
        /*02a8*/ 	.word	0x00000ba0
        /*02ac*/ 	.word	0x000000ff
        /*02b0*/ 	.word	0x000000c0
        /*02b4*/ 	.short	0x0100
        /*02b6*/ 	.byte	0x07
	.zero		1


	//   ....[27]....
        /*02b8*/ 	.word	0x00000bb0
        /*02bc*/ 	.word	0x000000ff
        /*02c0*/ 	.word	0x000000e0
        /*02c4*/ 	.short	0x0100
        /*02c6*/ 	.byte	0x07
	.zero		1


	//   ....[28]....
        /*02c8*/ 	.word	0x00000bc0
        /*02cc*/ 	.word	0x000000ff
        /*02d0*/ 	.word	0x000000c8
        /*02d4*/ 	.short	0x0100
        /*02d6*/ 	.byte	0x07
	.zero		1


	//   ....[29]....
        /*02d8*/ 	.word	0x00000bd0
        /*02dc*/ 	.word	0x000000ff
        /*02e0*/ 	.word	0x000000e8
        /*02e4*/ 	.short	0x0100
        /*02e6*/ 	.byte	0x07
	.zero		1


	//   ....[30]....
        /*02e8*/ 	.word	0x00000cc0
        /*02ec*/ 	.word	0x000000ff
        /*02f0*/ 	.word	0x000000f0
        /*02f4*/ 	.short	0x0100
        /*02f6*/ 	.byte	0x05
	.zero		1


	//   ....[31]....
        /*02f8*/ 	.word	0x00000cd0
        /*02fc*/ 	.word	0x000000ff
        /*0300*/ 	.word	0x00000100
        /*0304*/ 	.short	0x0100
        /*0306*/ 	.byte	0x05
	.zero		1


	//   ....[32]....
        /*0308*/ 	.word	0x00000ce0
        /*030c*/ 	.word	0x000000ff
        /*0310*/ 	.word	0x000000f8
        /*0314*/ 	.short	0x0100
        /*0316*/ 	.byte	0x05
	.zero		1


	//   ....[33]....
        /*0318*/ 	.word	0x00000cf0
        /*031c*/ 	.word	0x000000ff
        /*0320*/ 	.word	0x00000108
        /*0324*/ 	.short	0x0100
        /*0326*/ 	.byte	0x05
	.zero		1


	//   ....[34]....
        /*0328*/ 	.word	0x000015c0
        /*032c*/ 	.word	0x00000002
        /*0330*/ 	.word	0x00000100
        /*0334*/ 	.short	0x010a
        /*0336*/ 	.byte	0xff
	.zero		1


	//   ....[35]....
        /*0338*/ 	.word	0x000015f0
        /*033c*/ 	.word	0x00000002
        /*0340*/ 	.word	0x000000f0
        /*0344*/ 	.short	0x0101
        /*0346*/ 	.byte	0xff
	.zero		1


	//   ....[36]....
        /*0348*/ 	.word	0x000016c0
        /*034c*/ 	.word	0x000000ff
        /*0350*/ 	.word	0x00000020
        /*0354*/ 	.short	0x010a
        /*0356*/ 	.byte	0x08
	.zero		1


	//   ....[37]....
        /*0358*/ 	.word	0x00001760
        /*035c*/ 	.word	0x000000ff
        /*0360*/ 	.word	0x00000020
        /*0364*/ 	.short	0x010a
        /*0366*/ 	.byte	0x21
	.zero		1


	//   ....[38]....
        /*0368*/ 	.word	0x000018c0
        /*036c*/ 	.word	0x000000ff
        /*0370*/ 	.word	0x00000020
        /*0374*/ 	.short	0x010a
        /*0376*/ 	.byte	0x08
	.zero		1


	//   ....[39]....
        /*0378*/ 	.word	0x000019b0
        /*037c*/ 	.word	0x000000ff
        /*0380*/ 	.word	0x00000088
        /*0384*/ 	.short	0x0101
        /*0386*/ 	.byte	0x04
	.zero		1


	//   ....[40]....
        /*0388*/ 	.word	0x000019d0
        /*038c*/ 	.word	0x000000ff
        /*0390*/ 	.word	0x00000020
        /*0394*/ 	.short	0x010a
        /*0396*/ 	.byte	0x08
	.zero		1


	//   ....[41]....
        /*0398*/ 	.word	0x00001a50
        /*039c*/ 	.word	0x000000ff
        /*03a0*/ 	.word	0x00000020
        /*03a4*/ 	.short	0x010a
        /*03a6*/ 	.byte	0x11
	.zero		1


	//   ....[42]....
        /*03a8*/ 	.word	0x00001bb0
        /*03ac*/ 	.word	0x000000ff
        /*03b0*/ 	.word	0x00000020
        /*03b4*/ 	.short	0x010a
        /*03b6*/ 	.byte	0x08
	.zero		1


	//   ....[43]....
        /*03b8*/ 	.word	0x00001cd0
        /*03bc*/ 	.word	0x00000002
        /*03c0*/ 	.word	0x00000090
        /*03c4*/ 	.short	0x010a
        /*03c6*/ 	.byte	0xff
	.zero		1


	//   ....[44]....
        /*03c8*/ 	.word	0x00001d90
        /*03cc*/ 	.word	0x00000002
        /*03d0*/ 	.word	0x00000000
        /*03d4*/ 	.short	0x0101
        /*03d6*/ 	.byte	0xff
	.zero		1


	//   ....[45]....
        /*03d8*/ 	.word	0x000022f0
        /*03dc*/ 	.word	0x000000ff
        /*03e0*/ 	.word	0x00000000
        /*03e4*/ 	.short	0x010a
        /*03e6*/ 	.byte	0x05
	.zero		1


	//   ....[46]....
        /*03e8*/ 	.word	0x00002380
        /*03ec*/ 	.word	0x000000ff
        /*03f0*/ 	.word	0x00000000
        /*03f4*/ 	.short	0x010a
        /*03f6*/ 	.byte	0x05
	.zero		1


	//   ....[47]....
        /*03f8*/ 	.word	0x00002410
        /*03fc*/ 	.word	0x000000ff
        /*0400*/ 	.word	0x00000000
        /*0404*/ 	.short	0x010a
        /*0406*/ 	.byte	0x05
	.zero		1


	//   ....[48]....
        /*0408*/ 	.word	0x000024b0
        /*040c*/ 	.word	0x00000000
        /*0410*/ 	.word	0x00000000
        /*0414*/ 	.short	0x010a
        /*0416*/ 	.byte	0xff
	.zero		1


	//   ....[49]....
        /*0418*/ 	.word	0x000025d0
        /*041c*/ 	.word	0x00000000
        /*0420*/ 	.word	0x000000f0
        /*0424*/ 	.short	0x010a
        /*0426*/ 	.byte	0xff
	.zero		1


	//   ....[50]....
        /*0428*/ 	.word	0x00002640
        /*042c*/ 	.word	0x00000000
        /*0430*/ 	.word	0x00000000
        /*0434*/ 	.short	0x0101
        /*0436*/ 	.byte	0xff
	.zero		1


	//   ....[51]....
        /*0438*/ 	.word	0x00002660
        /*043c*/ 	.word	0x000000ff
        /*0440*/ 	.word	0x000000a0
        /*0444*/ 	.short	0x010a
        /*0446*/ 	.byte	0x05
	.zero		1


	//   ....[52]....
        /*0448*/ 	.word	0x00002780
        /*044c*/ 	.word	0x00000000
        /*0450*/ 	.word	0x00000090
        /*0454*/ 	.short	0x010a
        /*0456*/ 	.byte	0xff
	.zero		1


	//   ....[53]....
        /*0458*/ 	.word	0x00002880
        /*045c*/ 	.word	0x00000000
        /*0460*/ 	.word	0x00000000
        /*0464*/ 	.short	0x0101
        /*0466*/ 	.byte	0xff
	.zero		1


	//   ....[54]....
        /*0468*/ 	.word	0x00002910
        /*046c*/ 	.word	0x000000ff
        /*0470*/ 	.word	0x000000a0
        /*0474*/ 	.short	0x0106
        /*0476*/ 	.byte	0x05
	.zero		1


	//   ....[55]....
        /*0478*/ 	.word	0x00002930
        /*047c*/ 	.word	0x000000ff
        /*0480*/ 	.word	0x000000a0
        /*0484*/ 	.short	0x010a
        /*0486*/ 	.byte	0x05
	.zero		1


	//   ....[56]....
        /*0488*/ 	.word	0x000029c0
        /*048c*/ 	.word	0x000000ff
        /*0490*/ 	.word	0x000000a0
        /*0494*/ 	.short	0x0106
        /*0496*/ 	.byte	0x04
	.zero		1


	//   ....[57]....
        /*0498*/ 	.word	0x00002a00
        /*049c*/ 	.word	0x00000000
        /*04a0*/ 	.word	0x000000a0
        /*04a4*/ 	.short	0x010a
        /*04a6*/ 	.byte	0xff
	.zero		1


	//   ....[58]....
        /*04a8*/ 	.word	0x00002f00
        /*04ac*/ 	.word	0x00000000
        /*04b0*/ 	.word	0x00000090
        /*04b4*/ 	.short	0x010a
        /*04b6*/ 	.byte	0xff
	.zero		1


	//   ....[59]....
        /*04b8*/ 	.word	0x00003010
        /*04bc*/ 	.word	0x00000003
        /*04c0*/ 	.word	0x00000000
        /*04c4*/ 	.short	0x0101
        /*04c6*/ 	.byte	0xff
	.zero		1


	//   ....[60]....
        /*04c8*/ 	.word	0x00003020
        /*04cc*/ 	.word	0x000000ff
        /*04d0*/ 	.word	0x00000000
        /*04d4*/ 	.short	0x010a
        /*04d6*/ 	.byte	0x04
	.zero		1


	//   ....[61]....
        /*04d8*/ 	.word	0x00003040
        /*04dc*/ 	.word	0x000000ff
        /*04e0*/ 	.word	0x000000d0
        /*04e4*/ 	.short	0x010a
        /*04e6*/ 	.byte	0x08
	.zero		1


	//   ....[62]....
        /*04e8*/ 	.word	0x00003110
        /*04ec*/ 	.word	0x000000ff
        /*04f0*/ 	.word	0x00000000
        /*04f4*/ 	.short	0x010a
        /*04f6*/ 	.byte	0x07
	.zero		1


	//   ....[63]....
        /*04f8*/ 	.word	0x00003250
        /*04fc*/ 	.word	0x000000ff
        /*0500*/ 	.word	0x00000000
        /*0504*/ 	.short	0x010a
        /*0506*/ 	.byte	0x04
	.zero		1


	//   ....[64]....
        /*0508*/ 	.word	0x00003440
        /*050c*/ 	.word	0x000000ff
        /*0510*/ 	.word	0x00000000
        /*0514*/ 	.short	0x010a
        /*0516*/ 	.byte	0x05
	.zero		1


	//   ....[65]....
        /*0518*/ 	.word	0x000034d0
        /*051c*/ 	.word	0x000000ff
        /*0520*/ 	.word	0x00000000
        /*0524*/ 	.short	0x010a
        /*0526*/ 	.byte	0x05
	.zero		1


	//   ....[66]....
        /*0528*/ 	.word	0x00003560
        /*052c*/ 	.word	0x000000ff
        /*0530*/ 	.word	0x00000000
        /*0534*/ 	.short	0x010a
        /*0536*/ 	.byte	0x05
	.zero		1


	//   ....[67]....
        /*0538*/ 	.word	0x000035f0
        /*053c*/ 	.word	0x000000ff
        /*0540*/ 	.word	0x00000000
        /*0544*/ 	.short	0x010a
        /*0546*/ 	.byte	0x07
	.zero		1


	//   ....[68]....
        /*0548*/ 	.word	0x00003a70
        /*054c*/ 	.word	0x00000000
        /*0550*/ 	.word	0x00000090
        /*0554*/ 	.short	0x010a
        /*0556*/ 	.byte	0xff
	.zero		1


	//   ....[69]....
        /*0558*/ 	.word	0x00003b30
        /*055c*/ 	.word	0x00000000
        /*0560*/ 	.word	0x00000000
        /*0564*/ 	.short	0x0101
        /*0566*/ 	.byte	0xff
	.zero		1


	//   ....[70]....
        /*0568*/ 	.word	0x00003e50
        /*056c*/ 	.word	0x000000ff
        /*0570*/ 	.word	0x00000088
        /*0574*/ 	.short	0x010a
        /*0576*/ 	.byte	0x07
	.zero		1


	//   ....[71]....
        /*0578*/ 	.word	0x00004040
        /*057c*/ 	.word	0x000000ff
        /*0580*/ 	.word	0x00000060
        /*0584*/ 	.short	0x010a
        /*0586*/ 	.byte	0x07
	.zero		1


	//   ....[72]....
        /*0588*/ 	.word	0x000041b0
        /*058c*/ 	.word	0x000000ff
        /*0590*/ 	.word	0x00000040
        /*0594*/ 	.short	0x010b
        /*0596*/ 	.byte	0x07
	.zero		1


	//   ....[73]....
        /*0598*/ 	.word	0x000041c0
        /*059c*/ 	.word	0x000000ff
        /*05a0*/ 	.word	0x00000000
        /*05a4*/ 	.short	0x0101
        /*05a6*/ 	.byte	0x08
	.zero		1


	//   ....[74]....
        /*05a8*/ 	.word	0x000041d0
        /*05ac*/ 	.word	0x000000ff
        /*05b0*/ 	.word	0x00000068
        /*05b4*/ 	.short	0x010a
        /*05b6*/ 	.byte	0x07
	.zero		1


	//   ....[75]....
        /*05b8*/ 	.word	0x00004320
        /*05bc*/ 	.word	0x000000ff
        /*05c0*/ 	.word	0x00000048
        /*05c4*/ 	.short	0x010b
        /*05c6*/ 	.byte	0x07
	.zero		1


	//   ....[76]....
        /*05c8*/ 	.word	0x00004330
        /*05cc*/ 	.word	0x000000ff
        /*05d0*/ 	.word	0x00000000
        /*05d4*/ 	.short	0x0101
        /*05d6*/ 	.byte	0x08
	.zero		1


	//   ....[77]....
        /*05d8*/ 	.word	0x00004340
        /*05dc*/ 	.word	0x000000ff
        /*05e0*/ 	.word	0x00000070
        /*05e4*/ 	.short	0x010a
        /*05e6*/ 	.byte	0x07
	.zero		1


	//   ....[78]....
        /*05e8*/ 	.word	0x000044c0
        /*05ec*/ 	.word	0x000000ff
        /*05f0*/ 	.word	0x00000050
        /*05f4*/ 	.short	0x010b
        /*05f6*/ 	.byte	0x07
	.zero		1


	//   ....[79]....
        /*05f8*/ 	.word	0x00004500
        /*05fc*/ 	.word	0x000000ff
        /*0600*/ 	.word	0x00000000
        /*0604*/ 	.short	0x0101
        /*0606*/ 	.byte	0x08
	.zero		1


	//   ....[80]....
        /*0608*/ 	.word	0x00004540
        /*060c*/ 	.word	0x000000ff
        /*0610*/ 	.word	0x00000078
        /*0614*/ 	.short	0x010a
        /*0616*/ 	.byte	0x07
	.zero		1


	//   ....[81]....
        /*0618*/ 	.word	0x00004780
        /*061c*/ 	.word	0x000000ff
        /*0620*/ 	.word	0x00000058
        /*0624*/ 	.short	0x010b
        /*0626*/ 	.byte	0x07
	.zero		1


	//   ....[82]....
        /*0628*/ 	.word	0x000047a0
        /*062c*/ 	.word	0x000000ff
        /*0630*/ 	.word	0x00000000
        /*0634*/ 	.short	0x0101
        /*0636*/ 	.byte	0x0d
	.zero		1


	//   ....[83]....
        /*0638*/ 	.word	0x000047d0
        /*063c*/ 	.word	0x000000ff
        /*0640*/ 	.word	0x00000060
        /*0644*/ 	.short	0x010a
        /*0646*/ 	.byte	0x07
	.zero		1


	//   ....[84]....
        /*0648*/ 	.word	0x000047f0
        /*064c*/ 	.word	0x000000ff
        /*0650*/ 	.word	0x00000068
        /*0654*/ 	.short	0x010a
        /*0656*/ 	.byte	0x07
	.zero		1


	//   ....[85]....
        /*0658*/ 	.word	0x00004810
        /*065c*/ 	.word	0x000000ff
        /*0660*/ 	.word	0x00000070
        /*0664*/ 	.short	0x010a
        /*0666*/ 	.byte	0x07
	.zero		1


	//   ....[86]....
        /*0668*/ 	.word	0x00004850
        /*066c*/ 	.word	0x00000000
        /*0670*/ 	.word	0x00000078
        /*0674*/ 	.short	0x010a
        /*0676*/ 	.byte	0xff
	.zero		1


	//   ....[87]....
        /*0678*/ 	.word	0x00004b80
        /*067c*/ 	.word	0x00000000
        /*0680*/ 	.word	0x00000090
        /*0684*/ 	.short	0x010a
        /*0686*/ 	.byte	0xff
	.zero		1


	//   ....[88]....
        /*0688*/ 	.word	0x00004c90
        /*068c*/ 	.word	0x00000000
        /*0690*/ 	.word	0x00000000
        /*0694*/ 	.short	0x0101
        /*0696*/ 	.byte	0xff
	.zero		1


	//   ....[89]....
        /*0698*/ 	.word	0x000056e0
        /*069c*/ 	.word	0x000000ff
        /*06a0*/ 	.word	0x00000040
        /*06a4*/ 	.short	0x010a
        /*06a6*/ 	.byte	0x30
	.zero		1


	//   ....[90]....
        /*06a8*/ 	.word	0x00005720
        /*06ac*/ 	.word	0x00000040
        /*06b0*/ 	.word	0x000000b0
        /*06b4*/ 	.short	0x010a
        /*06b6*/ 	.byte	0xff
	.zero		1


	//   ....[91]....
        /*06b8*/ 	.word	0x00005810
        /*06bc*/ 	.word	0x000000ff
        /*06c0*/ 	.word	0x00000040
        /*06c4*/ 	.short	0x010a
        /*06c6*/ 	.byte	0x30
	.zero		1


	//   ....[92]....
        /*06c8*/ 	.word	0x00005900
        /*06cc*/ 	.word	0x00000040
        /*06d0*/ 	.word	0x000000b0
        /*06d4*/ 	.short	0x010a
        /*06d6*/ 	.byte	0xff
	.zero		1


	//   ....[93]....
        /*06d8*/ 	.word	0x000063d0
        /*06dc*/ 	.word	0x00000000
        /*06e0*/ 	.word	0x00000000
        /*06e4*/ 	.short	0x0101
        /*06e6*/ 	.byte	0xff
	.zero		1


	//   ....[94]....
        /*06e8*/ 	.word	0x000063e0
        /*06ec*/ 	.word	0x00000002
        /*06f0*/ 	.word	0x00000040
        /*06f4*/ 	.short	0x010a
        /*06f6*/ 	.byte	0xff
	.zero		1


	//   ....[95]....
        /*06f8*/ 	.word	0x000064c0
        /*06fc*/ 	.word	0x00000002
        /*0700*/ 	.word	0x00000040
        /*0704*/ 	.short	0x010a
        /*0706*/ 	.byte	0xff
	.zero		1


	//   ....[96]....
        /*0708*/ 	.word	0x00007020
        /*070c*/ 	.word	0x00000048
        /*0710*/ 	.word	0x00000000
        /*0714*/ 	.short	0x0101
        /*0716*/ 	.byte	0xff
	.zero		1


	//   ....[97]....
        /*0718*/ 	.word	0x00007040
        /*071c*/ 	.word	0x00000000
        /*0720*/ 	.word	0x00000040
        /*0724*/ 	.short	0x010a
        /*0726*/ 	.byte	0xff
	.zero		1


	//   ....[98]....
        /*0728*/ 	.word	0x00007110
        /*072c*/ 	.word	0x00000000
        /*0730*/ 	.word	0x00000040
        /*0734*/ 	.short	0x010a
        /*0736*/ 	.byte	0xff
	.zero		1


	//   ....[99]....
        /*0738*/ 	.word	0x00007c70
        /*073c*/ 	.word	0x00000048
        /*0740*/ 	.word	0x00000000
        /*0744*/ 	.short	0x0101
        /*0746*/ 	.byte	0xff
	.zero		1


	//   ....[100]....
        /*0748*/ 	.word	0x00007c90
        /*074c*/ 	.word	0x00000000
        /*0750*/ 	.word	0x00000040
        /*0754*/ 	.short	0x010a
        /*0756*/ 	.byte	0xff
	.zero		1


	//   ....[101]....
        /*0758*/ 	.word	0x00007d60
        /*075c*/ 	.word	0x00000000
        /*0760*/ 	.word	0x00000040
        /*0764*/ 	.short	0x010a
        /*0766*/ 	.byte	0xff
	.zero		1


	//   ....[102]....
        /*0768*/ 	.word	0x000080c0
        /*076c*/ 	.word	0x000000ff
        /*0770*/ 	.word	0x00000000
        /*0774*/ 	.short	0x0101
        /*0776*/ 	.byte	0x05
	.zero		1


	//   ....[103]....
        /*0778*/ 	.word	0x00008920
        /*077c*/ 	.word	0x00000000
        /*0780*/ 	.word	0x00000000
        /*0784*/ 	.short	0x0101
        /*0786*/ 	.byte	0xff
	.zero		1


	//   ....[104]....
        /*0788*/ 	.word	0x00008b90
        /*078c*/ 	.word	0x000000ff
        /*0790*/ 	.word	0x00000000
        /*0794*/ 	.short	0x0101
        /*0796*/ 	.byte	0x04
	.zero		1


	//   ....[105]....
        /*0798*/ 	.word	0x00008bb0
        /*079c*/ 	.word	0x00000002
        /*07a0*/ 	.word	0x00000100
        /*07a4*/ 	.short	0x010a
        /*07a6*/ 	.byte	0xff
	.zero		1


	//   ....[106]....
        /*07a8*/ 	.word	0x00008c10
        /*07ac*/ 	.word	0x00000002
        /*07b0*/ 	.word	0x00000020
        /*07b4*/ 	.short	0x010a
        /*07b6*/ 	.byte	0xff
	.zero		1


	//   ....[107]....
        /*07b8*/ 	.word	0x00008c70
        /*07bc*/ 	.word	0x00000002
        /*07c0*/ 	.word	0x00000020
        /*07c4*/ 	.short	0x010a
        /*07c6*/ 	.byte	0xff
	.zero		1


	//   ....[108]....
        /*07c8*/ 	.word	0x00008cc0
        /*07cc*/ 	.word	0x00000002
        /*07d0*/ 	.word	0x00000090
        /*07d4*/ 	.short	0x010a
        /*07d6*/ 	.byte	0xff
	.zero		1


	//   ....[109]....
        /*07d8*/ 	.word	0x00008d20
        /*07dc*/ 	.word	0x00000000
        /*07e0*/ 	.word	0x00000000
        /*07e4*/ 	.short	0x010a
        /*07e6*/ 	.byte	0xff
	.zero		1


	//   ....[110]....
        /*07e8*/ 	.word	0x00008d80
        /*07ec*/ 	.word	0x00000000
        /*07f0*/ 	.word	0x00000000
        /*07f4*/ 	.short	0x010a
        /*07f6*/ 	.byte	0xff
	.zero		1


	//   ....[111]....
        /*07f8*/ 	.word	0x00008de0
        /*07fc*/ 	.word	0x00000000
        /*0800*/ 	.word	0x00000000
        /*0804*/ 	.short	0x010a
        /*0806*/ 	.byte	0xff
	.zero		1


	//   ....[112]....
        /*0808*/ 	.word	0x00008e30
        /*080c*/ 	.word	0x00000000
        /*0810*/ 	.word	0x000000f0
        /*0814*/ 	.short	0x010a
        /*0816*/ 	.byte	0xff
	.zero		1


	//   ....[113]....
        /*0818*/ 	.word	0x00008e90
        /*081c*/ 	.word	0x00000000
        /*0820*/ 	.word	0x000000a0
        /*0824*/ 	.short	0x010a
        /*0826*/ 	.byte	0xff
	.zero		1


	//   ....[114]....
        /*0828*/ 	.word	0x00008ee0
        /*082c*/ 	.word	0x00000000
        /*0830*/ 	.word	0x00000090
        /*0834*/ 	.short	0x010a
        /*0836*/ 	.byte	0xff
	.zero		1


	//   ....[115]....
        /*0838*/ 	.word	0x00008f40
        /*083c*/ 	.word	0x00000000
        /*0840*/ 	.word	0x000000a0
        /*0844*/ 	.short	0x010a
        /*0846*/ 	.byte	0xff
	.zero		1


	//   ....[116]....
        /*0848*/ 	.word	0x00008f90
        /*084c*/ 	.word	0x00000000
        /*0850*/ 	.word	0x00000090
        /*0854*/ 	.short	0x010a
        /*0856*/ 	.byte	0xff
	.zero		1


	//   ....[117]....
        /*0858*/ 	.word	0x00008ff0
        /*085c*/ 	.word	0x00000002
        /*0860*/ 	.word	0x000000d0
        /*0864*/ 	.short	0x010a
        /*0866*/ 	.byte	0xff
	.zero		1


	//   ....[118]....
        /*0868*/ 	.word	0x00009050
        /*086c*/ 	.word	0x00000000
        /*0870*/ 	.word	0x00000000
        /*0874*/ 	.short	0x010a
        /*0876*/ 	.byte	0xff
	.zero		1


	//   ....[119]....
        /*0878*/ 	.word	0x000090b0
        /*087c*/ 	.word	0x00000000
        /*0880*/ 	.word	0x00000000
        /*0884*/ 	.short	0x010a
        /*0886*/ 	.byte	0xff
	.zero		1


	//   ....[120]....
        /*0888*/ 	.word	0x00009110
        /*088c*/ 	.word	0x00000000
        /*0890*/ 	.word	0x00000000
        /*0894*/ 	.short	0x010a
        /*0896*/ 	.byte	0xff
	.zero		1


	//   ....[121]....
        /*0898*/ 	.word	0x00009170
        /*089c*/ 	.word	0x00000000
        /*08a0*/ 	.word	0x00000000
        /*08a4*/ 	.short	0x010a
        /*08a6*/ 	.byte	0xff
	.zero		1


	//   ....[122]....
        /*08a8*/ 	.word	0x000091d0
        /*08ac*/ 	.word	0x00000000
        /*08b0*/ 	.word	0x00000000
        /*08b4*/ 	.short	0x010a
        /*08b6*/ 	.byte	0xff
	.zero		1


	//   ....[123]....
        /*08b8*/ 	.word	0x00009220
        /*08bc*/ 	.word	0x00000000
        /*08c0*/ 	.word	0x00000090
        /*08c4*/ 	.short	0x010a
        /*08c6*/ 	.byte	0xff
	.zero		1


	//   ....[124]....
        /*08c8*/ 	.word	0x00009280
        /*08cc*/ 	.word	0x00000000
        /*08d0*/ 	.word	0x00000088
        /*08d4*/ 	.short	0x010a
        /*08d6*/ 	.byte	0xff
	.zero		1


	//   ....[125]....
        /*08d8*/ 	.word	0x000092e0
        /*08dc*/ 	.word	0x00000000
        /*08e0*/ 	.word	0x00000060
        /*08e4*/ 	.short	0x010a
        /*08e6*/ 	.byte	0xff
	.zero		1


	//   ....[126]....
        /*08e8*/ 	.word	0x00009340
        /*08ec*/ 	.word	0x00000000
        /*08f0*/ 	.word	0x00000068
        /*08f4*/ 	.short	0x010a
        /*08f6*/ 	.byte	0xff
	.zero		1


	//   ....[127]....
        /*08f8*/ 	.word	0x000093a0
        /*08fc*/ 	.word	0x00000000
        /*0900*/ 	.word	0x00000070
        /*0904*/ 	.short	0x010a
        /*0906*/ 	.byte	0xff
	.zero		1


	//   ....[128]....
        /*0908*/ 	.word	0x00009400
        /*090c*/ 	.word	0x00000000
        /*0910*/ 	.word	0x00000078
        /*0914*/ 	.short	0x010a
        /*0916*/ 	.byte	0xff
	.zero		1


	//   ....[129]....
        /*0918*/ 	.word	0x00009460
        /*091c*/ 	.word	0x00000000
        /*0920*/ 	.word	0x00000060
        /*0924*/ 	.short	0x010a
        /*0926*/ 	.byte	0xff
	.zero		1


	//   ....[130]....
        /*0928*/ 	.word	0x000094c0
        /*092c*/ 	.word	0x00000000
        /*0930*/ 	.word	0x00000068
        /*0934*/ 	.short	0x010a
        /*0936*/ 	.byte	0xff
	.zero		1


	//   ....[131]....
        /*0938*/ 	.word	0x00009520
        /*093c*/ 	.word	0x00000000
        /*0940*/ 	.word	0x00000070
        /*0944*/ 	.short	0x010a
        /*0946*/ 	.byte	0xff
	.zero		1


	//   ....[132]....
        /*0948*/ 	.word	0x00009570
        /*094c*/ 	.word	0x00000000
        /*0950*/ 	.word	0x00000090
        /*0954*/ 	.short	0x010a
        /*0956*/ 	.byte	0xff
	.zero		1


	//   ....[133]....
        /*0958*/ 	.word	0x000095d0
        /*095c*/ 	.word	0x00000002
        /*0960*/ 	.word	0x00000040
        /*0964*/ 	.short	0x010a
        /*0966*/ 	.byte	0xff
	.zero		1


	//   ....[134]....
        /*0968*/ 	.word	0x00009620
        /*096c*/ 	.word	0x00000040
        /*0970*/ 	.word	0x000000b0
        /*0974*/ 	.short	0x010a
        /*0976*/ 	.byte	0xff
	.zero		1


	//   ....[135]....
        /*0978*/ 	.word	0x00009670
        /*097c*/ 	.word	0x00000002
        /*0980*/ 	.word	0x00000040
        /*0984*/ 	.short	0x010a
        /*0986*/ 	.byte	0xff
	.zero		1


	//   ....[136]....
        /*0988*/ 	.word	0x000096c0
        /*098c*/ 	.word	0x00000000
        /*0990*/ 	.word	0x00000040
        /*0994*/ 	.short	0x010a
        /*0996*/ 	.byte	0xff
	.zero		1


	//   ....[137]....
        /*0998*/ 	.word	0x00009710
        /*099c*/ 	.word	0x00000000
        /*09a0*/ 	.word	0x00000040
        /*09a4*/ 	.short	0x010a
        /*09a6*/ 	.byte	0xff
	.zero		1


	//----- nvinfo : EIATTR_NUM_MBARRIERS
	.align		4
.L_47:
        /*09a8*/ 	.byte	0x03, 0x38
        /*09aa*/ 	.short	0x0022


	//----- nvinfo : EIATTR_EXIT_INSTR_OFFSETS
	.align		4
        /*09ac*/ 	.byte	0x04, 0x1c
        /*09ae*/ 	.short	(.L_49 - .L_48)


	//   ....[0]....
.L_48:
        /*09b0*/ 	.word	0x000024e0


	//   ....[1]....
        /*09b4*/ 	.word	0x000029d0


	//   ....[2]....
        /*09b8*/ 	.word	0x00002a30


	//   ....[3]....
        /*09bc*/ 	.word	0x00003850


	//   ....[4]....
        /*09c0*/ 	.word	0x00004880


	//   ....[5]....
        /*09c4*/ 	.word	0x000048c0


	//   ....[6]....
        /*09c8*/ 	.word	0x00008a80


	//   ....[7]....
        /*09cc*/ 	.word	0x00008b00


	//   ....[8]....
        /*09d0*/ 	.word	0x00008b30


	//   ....[9]....
        /*09d4*/ 	.word	0x00008ba0


	//----- nvinfo : EIATTR_MAX_THREADS
	.align		4
.L_49:
        /*09d8*/ 	.byte	0x04, 0x05
        /*09da*/ 	.short	(.L_51 - .L_50)
.L_50:
        /*09dc*/ 	.word	0x00000100
        /*09e0*/ 	.word	0x00000001
        /*09e4*/ 	.word	0x00000001


	//----- nvinfo : EIATTR_CRS_STACK_SIZE
	.align		4
.L_51:
        /*09e8*/ 	.byte	0x04, 0x1e
        /*09ea*/ 	.short	(.L_53 - .L_52)
.L_52:
        /*09ec*/ 	.word	0x00000000


	//----- nvinfo : EIATTR_CBANK_PARAM_SIZE
	.align		4
.L_53:
        /*09f0*/ 	.byte	0x03, 0x19
        /*09f2*/ 	.short	0x0800


	//----- nvinfo : EIATTR_PARAM_CBANK
	.align		4
        /*09f4*/ 	.byte	0x04, 0x0a
        /*09f6*/ 	.short	(.L_55 - .L_54)
	.align		4
.L_54:
        /*09f8*/ 	.word	index@(.nv.constant0._ZN7cutlass13device_kernelINS_4gemm6kernel13GemmUniversalIN4cute5tupleIJiiiiEEENS1_10collective13CollectiveMmaINS1_35MainloopSm100TmaUmmaWarpSpecializedILi4ELi2ELi4ENS5_IJNS4_1CILi1EEESB_SB_EEEEENS5_IJNSA_ILi128EEESE_NSA_ILi32EEEEEENS_10bfloat16_tENS5_IJlSB_lEEESH_SI_NS4_8TiledMMAINS4_8MMA_AtomIJNS4_20SM100_MMA_F16BF16_SSISH_SH_fLi128ELi128ELNS4_4UMMA5MajorE0ELSN_0ELNSM_7ScaleInE0ELSO_0EEEEEENS4_6LayoutISC_NS5_IJNSA_ILi0EEESS_SS_EEEEENS5_IJNS4_10UnderscoreESV_SV_EEEEENS4_13SM90_TMA_LOADENS4_14ComposedLayoutINS4_7SwizzleILi2ELi4ELi3EEENS4_18smem_ptr_flag_bitsILi16EEENSR_INS5_IJNSA_ILi8EEESF_EEENS5_IJSF_SB_EEEEEEEvNS4_8identityESY_S18_vS19_EENS_8epilogue10collective18CollectiveEpilogueINS1B_23Sm100TmaWarpSpecializedILi4ELi2ELi32ELb1ELb0EEEJSG_NS5_IJNSR_ISE_SB_EENSR_ISF_SB_EEEEESH_SI_SH_SI_NS1B_6fusion15FusionCallbacksIS1F_NS1J_17LinearCombinationISH_fSH_fLNS_15FloatRoundStyleE2EEESG_S1I_JEEENS4_5SM1004TMEM4LOAD26SM100_TMEM_LOAD_32dp32b32xESY_S18_NS4_39AutoVectorizingCopyWithAssumedAlignmentILi128EEENS4_14SM90_TMA_STOREES18_S1U_S1U_EEEvvEEEEvNT_6ParamsE)
        /*09fc*/ 	.short	0x0380
        /*09fe*/ 	.short	0x0800


	//----- nvinfo : EIATTR_SW_WAR
	.align		4
.L_55:
        /*0a00*/ 	.byte	0x04, 0x36
        /*0a02*/ 	.short	(.L_57 - .L_56)
.L_56:
        /*0a04*/ 	.word	0x00000008
.L_57:


//--------------------- .nv.callgraph             --------------------------
	.section	.nv.callgraph,"",@"SHT_CUDA_CALLGRAPH"
	.align	4
	.sectionentsize	8
	.align		4
        /*0000*/ 	.word	0x00000000
	.align		4
        /*0004*/ 	.word	0xffffffff
	.align		4
        /*0008*/ 	.word	index@(_ZN7cutlass13device_kernelINS_4gemm6kernel13GemmUniversalIN4cute5tupleIJiiiiEEENS1_10collective13CollectiveMmaINS1_35MainloopSm100TmaUmmaWarpSpecializedILi4ELi2ELi4ENS5_IJNS4_1CILi1EEESB_SB_EEEEENS5_IJNSA_ILi128EEESE_NSA_ILi32EEEEEENS_10bfloat16_tENS5_IJlSB_lEEESH_SI_NS4_8TiledMMAINS4_8MMA_AtomIJNS4_20SM100_MMA_F16BF16_SSISH_SH_fLi128ELi128ELNS4_4UMMA5MajorE0ELSN_0ELNSM_7ScaleInE0ELSO_0EEEEEENS4_6LayoutISC_NS5_IJNSA_ILi0EEESS_SS_EEEEENS5_IJNS4_10UnderscoreESV_SV_EEEEENS4_13SM90_TMA_LOADENS4_14ComposedLayoutINS4_7SwizzleILi2ELi4ELi3EEENS4_18smem_ptr_flag_bitsILi16EEENSR_INS5_IJNSA_ILi8EEESF_EEENS5_IJSF_SB_EEEEEEEvNS4_8identityESY_S18_vS19_EENS_8epilogue10collective18CollectiveEpilogueINS1B_23Sm100TmaWarpSpecializedILi4ELi2ELi32ELb1ELb0EEEJSG_NS5_IJNSR_ISE_SB_EENSR_ISF_SB_EEEEESH_SI_SH_SI_NS1B_6fusion15FusionCallbacksIS1F_NS1J_17LinearCombinationISH_fSH_fLNS_15FloatRoundStyleE2EEESG_S1I_JEEENS4_5SM1004TMEM4LOAD26SM100_TMEM_LOAD_32dp32b32xESY_S18_NS4_39AutoVectorizingCopyWithAssumedAlignmentILi128EEENS4_14SM90_TMA_STOREES18_S1U_S1U_EEEvvEEEEvNT_6ParamsE)
	.align		4
        /*000c*/ 	.word	index@(__assertfail)
	.align		4
        /*0010*/ 	.word	0x00000000
	.align		4
        /*0014*/ 	.word	0xfffffffe
	.align		4
        /*0018*/ 	.word	0x00000000
	.align		4
        /*001c*/ 	.word	0xfffffffd
	.align		4
        /*0020*/ 	.word	0x00000000
	.align		4
        /*0024*/ 	.word	0xfffffffc


//--------------------- .nv.constant4             --------------------------
	.section	.nv.constant4,"a",@progbits
	.align	8
	.align		8
.nv.constant4:
        /*0000*/ 	.dword	__assertfail
	.align		8
        /*0008*/ 	.dword	__unnamed_1
	.align		8
        /*0010*/ 	.dword	__unnamed_2
	.align		8
        /*0018*/ 	.dword	_ZN39_INTERNAL_7069e438_4_k_cu_bf2cf933_74554cuda3std3__45__cpo5beginE
	.align		8
        /*0020*/ 	.dword	_ZN39_INTERNAL_7069e438_4_k_cu_bf2cf933_74554cuda3std3__45__cpo3endE
	.align		8
        /*0028*/ 	.dword	_ZN39_INTERNAL_7069e438_4_k_cu_bf2cf933_74554cuda3std3__45__cpo6cbeginE
	.align		8
        /*0030*/ 	.dword	_ZN39_INTERNAL_7069e438_4_k_cu_bf2cf933_74554cuda3std3__45__cpo4cendE
	.align		8
        /*0038*/ 	.dword	_ZN39_INTERNAL_7069e438_4_k_cu_bf2cf933_74554cuda3std3__441_GLOBAL__N__7069e438_4_k_cu_bf2cf933_74556ignoreE
	.align		8
        /*0040*/ 	.dword	_ZN39_INTERNAL_7069e438_4_k_cu_bf2cf933_74554cuda3std3__419piecewise_constructE
	.align		8
        /*0048*/ 	.dword	_ZN39_INTERNAL_7069e438_4_k_cu_bf2cf933_74554cuda3std3__48in_placeE
	.align		8
        /*0050*/ 	.dword	_ZN39_INTERNAL_7069e438_4_k_cu_bf2cf933_74554cuda3std6ranges3__45__cpo4swapE
	.align		8
        /*0058*/ 	.dword	_ZN39_INTERNAL_7069e438_4_k_cu_bf2cf933_74554cuda3std6ranges3__45__cpo9iter_moveE
	.align		8
        /*0060*/ 	.dword	_ZN39_INTERNAL_7069e438_4_k_cu_bf2cf933_74554cute7productE
	.align		8
        /*0068*/ 	.dword	_ZN39_INTERNAL_7069e438_4_k_cu_bf2cf933_74554cute1_E
	.align		8
        /*0070*/ 	.dword	$str$25
	.align		8
        /*0078*/ 	.dword	$str$26
	.align		8
        /*0080*/ 	.dword	$str$27
	.align		8
        /*0088*/ 	.dword	$str$28


//--------------------- .text._ZN7cutlass13device_kernelINS_4gemm6kernel13GemmUniversalIN4cute5tupleIJiiiiEEENS1_10collective13CollectiveMmaINS1_35MainloopSm100TmaUmmaWarpSpecializedILi4ELi2ELi4ENS5_IJNS4_1CILi1EEESB_SB_EEEEENS5_IJNSA_ILi128EEESE_NSA_ILi32EEEEEENS_10bfloat16_tENS5_IJlSB_lEEESH_SI_NS4_8TiledMMAINS4_8MMA_AtomIJNS4_20SM100_MMA_F16BF16_SSISH_SH_fLi128ELi128ELNS4_4UMMA5MajorE0ELSN_0ELNSM_7ScaleInE0ELSO_0EEEEEENS4_6LayoutISC_NS5_IJNSA_ILi0EEESS_SS_EEEEENS5_IJNS4_10UnderscoreESV_SV_EEEEENS4_13SM90_TMA_LOADENS4_14ComposedLayoutINS4_7SwizzleILi2ELi4ELi3EEENS4_18smem_ptr_flag_bitsILi16EEENSR_INS5_IJNSA_ILi8EEESF_EEENS5_IJSF_SB_EEEEEEEvNS4_8identityESY_S18_vS19_EENS_8epilogue10collective18CollectiveEpilogueINS1B_23Sm100TmaWarpSpecializedILi4ELi2ELi32ELb1ELb0EEEJSG_NS5_IJNSR_ISE_SB_EENSR_ISF_SB_EEEEESH_SI_SH_SI_NS1B_6fusion15FusionCallbacksIS1F_NS1J_17LinearCombinationISH_fSH_fLNS_15FloatRoundStyleE2EEESG_S1I_JEEENS4_5SM1004TMEM4LOAD26SM100_TMEM_LOAD_32dp32b32xESY_S18_NS4_39AutoVectorizingCopyWithAssumedAlignmentILi128EEENS4_14SM90_TMA_STOREES18_S1U_S1U_EEEvvEEEEvNT_6ParamsE --------------------------
	.section	.text._ZN7cutlass13device_kernelINS_4gemm6kernel13GemmUniversalIN4cute5tupleIJiiiiEEENS1_10collective13CollectiveMmaINS1_35MainloopSm100TmaUmmaWarpSpecializedILi4ELi2ELi4ENS5_IJNS4_1CILi1EEESB_SB_EEEEENS5_IJNSA_ILi128EEESE_NSA_ILi32EEEEEENS_10bfloat16_tENS5_IJlSB_lEEESH_SI_NS4_8TiledMMAINS4_8MMA_AtomIJNS4_20SM100_MMA_F16BF16_SSISH_SH_fLi128ELi128ELNS4_4UMMA5MajorE0ELSN_0ELNSM_7ScaleInE0ELSO_0EEEEEENS4_6LayoutISC_NS5_IJNSA_ILi0EEESS_SS_EEEEENS5_IJNS4_10UnderscoreESV_SV_EEEEENS4_13SM90_TMA_LOADENS4_14ComposedLayoutINS4_7SwizzleILi2ELi4ELi3EEENS4_18smem_ptr_flag_bitsILi16EEENSR_INS5_IJNSA_ILi8EEESF_EEENS5_IJSF_SB_EEEEEEEvNS4_8identityESY_S18_vS19_EENS_8epilogue10collective18CollectiveEpilogueINS1B_23Sm100TmaWarpSpecializedILi4ELi2ELi32ELb1ELb0EEEJSG_NS5_IJNSR_ISE_SB_EENSR_ISF_SB_EEEEESH_SI_SH_SI_NS1B_6fusion15FusionCallbacksIS1F_NS1J_17LinearCombinationISH_fSH_fLNS_15FloatRoundStyleE2EEESG_S1I_JEEENS4_5SM1004TMEM4LOAD26SM100_TMEM_LOAD_32dp32b32xESY_S18_NS4_39AutoVectorizingCopyWithAssumedAlignmentILi128EEENS4_14SM90_TMA_STOREES18_S1U_S1U_EEEvvEEEEvNT_6ParamsE,"ax",@progbits
	.align	128
.text._ZN7cutlass13device_kernelINS_4gemm6kernel13GemmUniversalIN4cute5tupleIJiiiiEEENS1_10collective13CollectiveMmaINS1_35MainloopSm100TmaUmmaWarpSpecializedILi4ELi2ELi4ENS5_IJNS4_1CILi1EEESB_SB_EEEEENS5_IJNSA_ILi128EEESE_NSA_ILi32EEEEEENS_10bfloat16_tENS5_IJlSB_lEEESH_SI_NS4_8TiledMMAINS4_8MMA_AtomIJNS4_20SM100_MMA_F16BF16_SSISH_SH_fLi128ELi128ELNS4_4UMMA5MajorE0ELSN_0ELNSM_7ScaleInE0ELSO_0EEEEEENS4_6LayoutISC_NS5_IJNSA_ILi0EEESS_SS_EEEEENS5_IJNS4_10UnderscoreESV_SV_EEEEENS4_13SM90_TMA_LOADENS4_14ComposedLayoutINS4_7SwizzleILi2ELi4ELi3EEENS4_18smem_ptr_flag_bitsILi16EEENSR_INS5_IJNSA_ILi8EEESF_EEENS5_IJSF_SB_EEEEEEEvNS4_8identityESY_S18_vS19_EENS_8epilogue10collective18CollectiveEpilogueINS1B_23Sm100TmaWarpSpecializedILi4ELi2ELi32ELb1ELb0EEEJSG_NS5_IJNSR_ISE_SB_EENSR_ISF_SB_EEEEESH_SI_SH_SI_NS1B_6fusion15FusionCallbacksIS1F_NS1J_17LinearCombinationISH_fSH_fLNS_15FloatRoundStyleE2EEESG_S1I_JEEENS4_5SM1004TMEM4LOAD26SM100_TMEM_LOAD_32dp32b32xESY_S18_NS4_39AutoVectorizingCopyWithAssumedAlignmentILi128EEENS4_14SM90_TMA_STOREES18_S1U_S1U_EEEvvEEEEvNT_6ParamsE:
        .type           _ZN7cutlass13device_kernelINS_4gemm6kernel13GemmUniversalIN4cute5tupleIJiiiiEEENS1_10collective13CollectiveMmaINS1_35MainloopSm100TmaUmmaWarpSpecializedILi4ELi2ELi4ENS5_IJNS4_1CILi1EEESB_SB_EEEEENS5_IJNSA_ILi128EEESE_NSA_ILi32EEEEEENS_10bfloat16_tENS5_IJlSB_lEEESH_SI_NS4_8TiledMMAINS4_8MMA_AtomIJNS4_20SM100_MMA_F16BF16_SSISH_SH_fLi128ELi128ELNS4_4UMMA5MajorE0ELSN_0ELNSM_7ScaleInE0ELSO_0EEEEEENS4_6LayoutISC_NS5_IJNSA_ILi0EEESS_SS_EEEEENS5_IJNS4_10UnderscoreESV_SV_EEEEENS4_13SM90_TMA_LOADENS4_14ComposedLayoutINS4_7SwizzleILi2ELi4ELi3EEENS4_18smem_ptr_flag_bitsILi16EEENSR_INS5_IJNSA_ILi8EEESF_EEENS5_IJSF_SB_EEEEEEEvNS4_8identityESY_S18_vS19_EENS_8epilogue10collective18CollectiveEpilogueINS1B_23Sm100TmaWarpSpecializedILi4ELi2ELi32ELb1ELb0EEEJSG_NS5_IJNSR_ISE_SB_EENSR_ISF_SB_EEEEESH_SI_SH_SI_NS1B_6fusion15FusionCallbacksIS1F_NS1J_17LinearCombinationISH_fSH_fLNS_15FloatRoundStyleE2EEESG_S1I_JEEENS4_5SM1004TMEM4LOAD26SM100_TMEM_LOAD_32dp32b32xESY_S18_NS4_39AutoVectorizingCopyWithAssumedAlignmentILi128EEENS4_14SM90_TMA_STOREES18_S1U_S1U_EEEvvEEEEvNT_6ParamsE,@function
        .size           _ZN7cutlass13device_kernelINS_4gemm6kernel13GemmUniversalIN4cute5tupleIJiiiiEEENS1_10collective13CollectiveMmaINS1_35MainloopSm100TmaUmmaWarpSpecializedILi4ELi2ELi4ENS5_IJNS4_1CILi1EEESB_SB_EEEEENS5_IJNSA_ILi128EEESE_NSA_ILi32EEEEEENS_10bfloat16_tENS5_IJlSB_lEEESH_SI_NS4_8TiledMMAINS4_8MMA_AtomIJNS4_20SM100_MMA_F16BF16_SSISH_SH_fLi128ELi128ELNS4_4UMMA5MajorE0ELSN_0ELNSM_7ScaleInE0ELSO_0EEEEEENS4_6LayoutISC_NS5_IJNSA_ILi0EEESS_SS_EEEEENS5_IJNS4_10UnderscoreESV_SV_EEEEENS4_13SM90_TMA_LOADENS4_14ComposedLayoutINS4_7SwizzleILi2ELi4ELi3EEENS4_18smem_ptr_flag_bitsILi16EEENSR_INS5_IJNSA_ILi8EEESF_EEENS5_IJSF_SB_EEEEEEEvNS4_8identityESY_S18_vS19_EENS_8epilogue10collective18CollectiveEpilogueINS1B_23Sm100TmaWarpSpecializedILi4ELi2ELi32ELb1ELb0EEEJSG_NS5_IJNSR_ISE_SB_EENSR_ISF_SB_EEEEESH_SI_SH_SI_NS1B_6fusion15FusionCallbacksIS1F_NS1J_17LinearCombinationISH_fSH_fLNS_15FloatRoundStyleE2EEESG_S1I_JEEENS4_5SM1004TMEM4LOAD26SM100_TMEM_LOAD_32dp32b32xESY_S18_NS4_39AutoVectorizingCopyWithAssumedAlignmentILi128EEENS4_14SM90_TMA_STOREES18_S1U_S1U_EEEvvEEEEvNT_6ParamsE,(.L_x_176 - _ZN7cutlass13device_kernelINS_4gemm6kernel13GemmUniversalIN4cute5tupleIJiiiiEEENS1_10collective13CollectiveMmaINS1_35MainloopSm100TmaUmmaWarpSpecializedILi4ELi2ELi4ENS5_IJNS4_1CILi1EEESB_SB_EEEEENS5_IJNSA_ILi128EEESE_NSA_ILi32EEEEEENS_10bfloat16_tENS5_IJlSB_lEEESH_SI_NS4_8TiledMMAINS4_8MMA_AtomIJNS4_20SM100_MMA_F16BF16_SSISH_SH_fLi128ELi128ELNS4_4UMMA5MajorE0ELSN_0ELNSM_7ScaleInE0ELSO_0EEEEEENS4_6LayoutISC_NS5_IJNSA_ILi0EEESS_SS_EEEEENS5_IJNS4_10UnderscoreESV_SV_EEEEENS4_13SM90_TMA_LOADENS4_14ComposedLayoutINS4_7SwizzleILi2ELi4ELi3EEENS4_18smem_ptr_flag_bitsILi16EEENSR_INS5_IJNSA_ILi8EEESF_EEENS5_IJSF_SB_EEEEEEEvNS4_8identityESY_S18_vS19_EENS_8epilogue10collective18CollectiveEpilogueINS1B_23Sm100TmaWarpSpecializedILi4ELi2ELi32ELb1ELb0EEEJSG_NS5_IJNSR_ISE_SB_EENSR_ISF_SB_EEEEESH_SI_SH_SI_NS1B_6fusion15FusionCallbacksIS1F_NS1J_17LinearCombinationISH_fSH_fLNS_15FloatRoundStyleE2EEESG_S1I_JEEENS4_5SM1004TMEM4LOAD26SM100_TMEM_LOAD_32dp32b32xESY_S18_NS4_39AutoVectorizingCopyWithAssumedAlignmentILi128EEENS4_14SM90_TMA_STOREES18_S1U_S1U_EEEvvEEEEvNT_6ParamsE)
        .other          _ZN7cutlass13device_kernelINS_4gemm6kernel13GemmUniversalIN4cute5tupleIJiiiiEEENS1_10collective13CollectiveMmaINS1_35MainloopSm100TmaUmmaWarpSpecializedILi4ELi2ELi4ENS5_IJNS4_1CILi1EEESB_SB_EEEEENS5_IJNSA_ILi128EEESE_NSA_ILi32EEEEEENS_10bfloat16_tENS5_IJlSB_lEEESH_SI_NS4_8TiledMMAINS4_8MMA_AtomIJNS4_20SM100_MMA_F16BF16_SSISH_SH_fLi128ELi128ELNS4_4UMMA5MajorE0ELSN_0ELNSM_7ScaleInE0ELSO_0EEEEEENS4_6LayoutISC_NS5_IJNSA_ILi0EEESS_SS_EEEEENS5_IJNS4_10UnderscoreESV_SV_EEEEENS4_13SM90_TMA_LOADENS4_14ComposedLayoutINS4_7SwizzleILi2ELi4ELi3EEENS4_18smem_ptr_flag_bitsILi16EEENSR_INS5_IJNSA_ILi8EEESF_EEENS5_IJSF_SB_EEEEEEEvNS4_8identityESY_S18_vS19_EENS_8epilogue10collective18CollectiveEpilogueINS1B_23Sm100TmaWarpSpecializedILi4ELi2ELi32ELb1ELb0EEEJSG_NS5_IJNSR_ISE_SB_EENSR_ISF_SB_EEEEESH_SI_SH_SI_NS1B_6fusion15FusionCallbacksIS1F_NS1J_17LinearCombinationISH_fSH_fLNS_15FloatRoundStyleE2EEESG_S1I_JEEENS4_5SM1004TMEM4LOAD26SM100_TMEM_LOAD_32dp32b32xESY_S18_NS4_39AutoVectorizingCopyWithAssumedAlignmentILi128EEENS4_14SM90_TMA_STOREES18_S1U_S1U_EEEvvEEEEvNT_6ParamsE,@"STO_CUDA_ENTRY STV_DEFAULT"
_ZN7cutlass13device_kernelINS_4gemm6kernel13GemmUniversalIN4cute5tupleIJiiiiEEENS1_10collective13CollectiveMmaINS1_35MainloopSm100TmaUmmaWarpSpecializedILi4ELi2ELi4ENS5_IJNS4_1CILi1EEESB_SB_EEEEENS5_IJNSA_ILi128EEESE_NSA_ILi32EEEEEENS_10bfloat16_tENS5_IJlSB_lEEESH_SI_NS4_8TiledMMAINS4_8MMA_AtomIJNS4_20SM100_MMA_F16BF16_SSISH_SH_fLi128ELi128ELNS4_4UMMA5MajorE0ELSN_0ELNSM_7ScaleInE0ELSO_0EEEEEENS4_6LayoutISC_NS5_IJNSA_ILi0EEESS_SS_EEEEENS5_IJNS4_10UnderscoreESV_SV_EEEEENS4_13SM90_TMA_LOADENS4_14ComposedLayoutINS4_7SwizzleILi2ELi4ELi3EEENS4_18smem_ptr_flag_bitsILi16EEENSR_INS5_IJNSA_ILi8EEESF_EEENS5_IJSF_SB_EEEEEEEvNS4_8identityESY_S18_vS19_EENS_8epilogue10collective18CollectiveEpilogueINS1B_23Sm100TmaWarpSpecializedILi4ELi2ELi32ELb1ELb0EEEJSG_NS5_IJNSR_ISE_SB_EENSR_ISF_SB_EEEEESH_SI_SH_SI_NS1B_6fusion15FusionCallbacksIS1F_NS1J_17LinearCombinationISH_fSH_fLNS_15FloatRoundStyleE2EEESG_S1I_JEEENS4_5SM1004TMEM4LOAD26SM100_TMEM_LOAD_32dp32b32xESY_S18_NS4_39AutoVectorizingCopyWithAssumedAlignmentILi128EEENS4_14SM90_TMA_STOREES18_S1U_S1U_EEEvvEEEEvNT_6ParamsE:
[----:B------:R-:W1:Y:S01]  /*0000*/  LDC R1, c[0x0][0x37c] ;  /* 0x0000df00ff017b82 */ /* 0x000e620000000800 */
[----:B------:R-:W2:Y:S01]  /*0010*/  S2R R101, SR_TID.X ;  /* 0x0000000000657919 */ /* 0x000ea20000002100 */
[----:B------:R-:W3:Y:S01]  /*0020*/  LDCU.64 UR4, c[0x0][0x890] ;  /* 0x00011200ff0477ac */ /* 0x000ee20008000a00 */
[----:B------:R-:W-:Y:S02]  /*0030*/  PRMT R88, RZ, 0x7610, R88 ;  /* 0x00007610ff587816 */ /* 0x000fe40000000058 */
[----:B------:R-:W-:Y:S01]  /*0040*/  ELECT P5, URZ, PT ;  /* 0x0000000000ff782f */ /* 0x000fe200038a0000 */
[----:B------:R-:W4:Y:S01]  /*0050*/  LDCU.64 UR46, c[0x0][0x358] ;  /* 0x00006b00ff2e77ac */ /* 0x000f220008000a00 */
[----:B---3--:R-:W-:-:S04]  /*0060*/  UISETP.NE.U32.AND UP0, UPT, UR4, URZ, UPT ;  /* 0x000000ff0400728c */ /* 0x008fc8000bf05070 */
[----:B------:R-:W-:Y:S01]  /*0070*/  UISETP.NE.AND.EX UP0, UPT, UR5, URZ, UPT, UP0 ;  /* 0x000000ff0500728c */ /* 0x000fe2000bf05300 */
[----:B--2---:R-:W-:-:S05]  /*0080*/  SHF.R.U32.HI R92, RZ, 0x5, R101 ;  /* 0x00000005ff5c7819 */ /* 0x004fca0000011665 */
[----:B------:R-:W2:Y:S02]  /*0090*/  SHFL.IDX PT, R0, R92, RZ, 0x1f ;  /* 0x00001fff5c007589 */ /* 0x000ea400000e0000 */
[----:B--2---:R-:W-:Y:S01]  /*00a0*/  R2UR UR8, R0 ;  /* 0x00000000000872ca */ /* 0x004fe200000e0000 */
[----:B-1--4-:R-:W-:-:S14]  /*00b0*/  BRA.U UP0, `(.L_x_0) ;  /* 0x00000001002c7547 */ /* 0x012fdc000b800000 */
[----:B------:R-:W1:Y:S02]  /*00c0*/  LDCU.64 UR6, c[0x0][0x888] ;  /* 0x00011100ff0677ac */ /* 0x000e640008000a00 */
[----:B-1----:R-:W-:-:S04]  /*00d0*/  UISETP.NE.U32.AND UP0, UPT, UR6, URZ, UPT ;  /* 0x000000ff0600728c */ /* 0x002fc8000bf05070 */
[----:B------:R-:W-:-:S09]  /*00e0*/  UISETP.NE.AND.EX UP0, UPT, UR7, URZ, UPT, UP0 ;  /* 0x000000ff0700728c */ /* 0x000fd2000bf05300 */
[----:B------:R-:W-:Y:S05]  /*00f0*/  BRA.U !UP0, `(.L_x_1) ;  /* 0x0000000108107547 */ /* 0x000fea000b800000 */
[----:B------:R-:W1:Y:S02]  /*0100*/  LDC.64 R2, c[0x0][0x888] ;  /* 0x00022200ff027b82 */ /* 0x000e640000000a00 */
[----:B-1----:R1:W5:Y:S01]  /*0110*/  LDG.E R49, desc[UR46][R2.64] ;  /* 0x0000002e02317981 */ /* 0x002362000c1e1900 */
[----:B------:R-:W-:Y:S01]  /*0120*/  HFMA2 R88, -RZ, RZ, 0, 5.9604644775390625e-08 ;  /* 0x00000001ff587431 */ /* 0x000fe200000001ff */
[----:B------:R-:W-:Y:S05]  /*0130*/  BRA `(.L_x_0) ;  /* 0x00000000000c7947 */ /* 0x000fea0003800000 */
.L_x_1:
[----:B------:R-:W1:Y:S01]  /*0140*/  LDCU UR6, c[0x0][0x880] ;  /* 0x00011000ff0677ac */ /* 0x000e620008000800 */
[----:B------:R-:W-:Y:S01]  /*0150*/  HFMA2 R88, -RZ, RZ, 0, 5.9604644775390625e-08 ;  /* 0x00000001ff587431 */ /* 0x000fe200000001ff */
[----:B-1----:R-:W-:-:S07]  /*0160*/  MOV R49, UR6 ;  /* 0x0000000600317c02 */ /* 0x002fce0008000f00 */
.L_x_0:
[----:B------:R-:W2:Y:S02]  /*0170*/  LDCU.64 UR6, c[0x0][0x8b0] ;  /* 0x00011600ff0677ac */ /* 0x000ea40008000a00 */
[----:B--2---:R-:W-:-:S04]  /*0180*/  UISETP.NE.U32.AND UP0, UPT, UR6, URZ, UPT ;  /* 0x000000ff0600728c */ /* 0x004fc8000bf05070 */
[----:B------:R-:W-:-:S09]  /*0190*/  UISETP.NE.AND.EX UP0, UPT, UR7, URZ, UPT, UP0 ;  /* 0x000000ff0700728c */ /* 0x000fd2000bf05300 */
[----:B------:R-:W-:Y:S05]  /*01a0*/  BRA.U UP0, `(.L_x_2) ;  /* 0x0000000100247547 */ /* 0x000fea000b800000 */
[----:B------:R-:W2:Y:S02]  /*01b0*/  LDCU.64 UR6, c[0x0][0x8a8] ;  /* 0x00011500ff0677ac */ /* 0x000ea40008000a00 */
[----:B--2---:R-:W-:-:S04]  /*01c0*/  UISETP.NE.U32.AND UP0, UPT, UR6, URZ, UPT ;  /* 0x000000ff0600728c */ /* 0x004fc8000bf05070 */
[----:B------:R-:W-:-:S09]  /*01d0*/  UISETP.NE.AND.EX UP0, UPT, UR7, URZ, UPT, UP0 ;  /* 0x000000ff0700728c */ /* 0x000fd2000bf05300 */
[----:B------:R-:W-:Y:S05]  /*01e0*/  BRA.U !UP0, `(.L_x_3) ;  /* 0x00000001080c7547 */ /* 0x000fea000b800000 */
[----:B-1----:R-:W1:Y:S02]  /*01f0*/  LDC.64 R2, c[0x0][0x8a8] ;  /* 0x00022a00ff027b82 */ /* 0x002e640000000a00 */
[----:B-1----:R2:W5:Y:S01]  /*0200*/  LDG.E R47, desc[UR46][R2.64] ;  /* 0x0000002e022f7981 */ /* 0x002562000c1e1900 */
[----:B------:R-:W-:Y:S05]  /*0210*/  BRA `(.L_x_2) ;  /* 0x0000000000087947 */ /* 0x000fea0003800000 */
.L_x_3:
[----:B------:R-:W2:Y:S02]  /*0220*/  LDCU UR6, c[0x0][0x8a0] ;  /* 0x00011400ff0677ac */ /* 0x000ea40008000800 */
[----:B--2---:R-:W-:Y:S02]  /*0230*/  MOV R47, UR6 ;  /* 0x00000006002f7c02 */ /* 0x004fe40008000f00 */
.L_x_2:
[----:B------:R-:W-:Y:S01]  /*0240*/  IMAD.U32 R0, RZ, RZ, UR8 ;  /* 0x00000008ff007e24 */ /* 0x000fe2000f8e00ff */
[----:B------:R-:W-:Y:S04]  /*0250*/  BSSY.RECONVERGENT B0, `(.L_x_4) ;  /* 0x000000c000007945 */ /* 0x000fe80003800200 */
[C---:B------:R-:W-:Y:S02]  /*0260*/  ISETP.NE.OR P1, PT, R0.reuse, 0x1, !P5 ;  /* 0x000000010000780c */ /* 0x040fe40006f25670 */
[----:B------:R-:W-:-:S11]  /*0270*/  ISETP.NE.OR P0, PT, R0, 0x3, !P5 ;  /* 0x000000030000780c */ /* 0x000fd60006f05670 */
[----:B------:R-:W-:Y:S05]  /*0280*/  @P1 BRA `(.L_x_5) ;  /* 0x0000000000201947 */ /* 0x000fea0003800000 */
[----:B------:R-:W3:Y:S02]  /*0290*/  LDCU.64 UR6, c[0x0][0x348] ;  /* 0x00006900ff0677ac */ /* 0x000ee40008000a00 */
[----:B---3--:R-:W-:Y:S02]  /*02a0*/  UIADD3 UR10, UP1, UPT, UR6, 0x80, URZ ;  /* 0x00000080060a7890 */ /* 0x008fe4000ff3e0ff */
[----:B------:R-:W-:Y:S02]  /*02b0*/  UIADD3 UR6, UP0, UPT, UR6, 0x180, URZ ;  /* 0x0000018006067890 */ /* 0x000fe4000ff1e0ff */
[----:B------:R-:W-:Y:S02]  /*02c0*/  UIADD3.X UR11, UPT, UPT, URZ, UR7, URZ, UP1, !UPT ;  /* 0x00000007ff0b7290 */ /* 0x000fe40008ffe4ff */
[----:B------:R-:W-:-:S07]  /*02d0*/  UIADD3.X UR7, UPT, UPT, URZ, UR7, URZ, UP0, !UPT ;  /* 0x00000007ff077290 */ /* 0x000fce00087fe4ff */
[----:B------:R3:W-:Y:S02]  /*02e0*/  UTMACCTL.PF [UR10] ;  /* 0x000000000a0079b9 */ /* 0x0007e40008040000 */
[----:B------:R3:W-:Y:S02]  /*02f0*/  UTMACCTL.PF [UR6] ;  /* 0x00000000060079b9 */ /* 0x0007e40008040000 */
[----:B---3--:R-:W-:Y:S01]  /*0300*/  NOP ;  /* 0x0000000000007918 */ /* 0x008fe20000000000 */
.L_x_5:
[----:B------:R-:W-:Y:S05]  /*0310*/  BSYNC.RECONVERGENT B0 ;  /* 0x0000000000007941 */ /* 0x000fea0003800200 */
.L_x_4:
[----:B------:R-:W-:Y:S04]  /*0320*/  BSSY.RECONVERGENT B0, `(.L_x_6) ;  /* 0x000000a000007945 */ /* 0x000fe80003800200 */
        /* <DEDUP_REMOVED lines=9> */
.L_x_7:
[----:B------:R-:W-:Y:S05]  /*03c0*/  BSYNC.RECONVERGENT B0 ;  /* 0x0000000000007941 */ /* 0x000fea0003800200 */
.L_x_6:
[----:B------:R-:W3:Y:S01]  /*03d0*/  LDCU.64 UR6, c[0x0][0x888] ;  /* 0x00011100ff0677ac */ /* 0x000ee20008000a00 */
[----:B------:R-:W-:Y:S02]  /*03e0*/  UISETP.EQ.U32.AND UP1, UPT, UR4, URZ, UPT ;  /* 0x000000ff0400728c */ /* 0x000fe4000bf22070 */
[----:B------:R-:W-:Y:S02]  /*03f0*/  UPLOP3.LUT UP2, UPT, UPT, UPT, UPT, 0x80, 0x8 ;  /* 0x000000000008789c */ /* 0x000fe40003f4f070 */
[----:B---3--:R-:W-:-:S04]  /*0400*/  UISETP.NE.U32.AND UP0, UPT, UR6, URZ, UPT ;  /* 0x000000ff0600728c */ /* 0x008fc8000bf05070 */
[----:B------:R-:W-:-:S04]  /*0410*/  UISETP.NE.AND.EX UP0, UPT, UR7, URZ, UPT, UP0 ;  /* 0x000000ff0700728c */ /* 0x000fc8000bf05300 */
[----:B------:R-:W-:-:S04]  /*0420*/  UISETP.EQ.OR.EX UP3, UPT, UR5, URZ, !UP0, UP1 ;  /* 0x000000ff0500728c */ /* 0x000fc8000c762710 */
[----:B------:R-:W-:-:S05]  /*0430*/  UP2UR UR50, UPR, URZ, 0x8 ;  /* 0x00000008ff327883 */ /* 0x000fca0008000000 */
[----:B------:R-:W-:Y:S07]  /*0440*/  BRA.U !UP3, `(.L_x_8) ;  /* 0x000000010b207547 */ /* 0x000fee000b800000 */
[----:B------:R-:W-:Y:S01]  /*0450*/  UISETP.NE.U32.AND UP2, UPT, UR4, URZ, UPT ;  /* 0x000000ff0400728c */ /* 0x000fe2000bf45070 */
[----:B-----5:R-:W-:Y:S01]  /*0460*/  FSETP.NEU.AND P0, PT, R49, RZ, PT ;  /* 0x000000ff3100720b */ /* 0x020fe20003f0d000 */
[----:B------:R-:W-:Y:S02]  /*0470*/  USEL UR4, URZ, 0xffffffff, UP0 ;  /* 0xffffffffff047887 */ /* 0x000fe40008000000 */
[----:B------:R-:W-:-:S10]  /*0480*/  UISETP.NE.AND.EX UP2, UPT, UR5, URZ, UPT, UP2 ;  /* 0x000000ff0500728c */ /* 0x000fd4000bf45320 */
[----:B------:R-:W-:Y:S01]  /*0490*/  VOTEU.ANY UP1, P0 ;  /* 0x0000000000ff7886 */ /* 0x000fe20000020100 */
[----:B------:R-:W-:-:S04]  /*04a0*/  @!UP2 USEL UR4, URZ, 0xffffffff, UP1 ;  /* 0xffffffffff04a887 */ /* 0x000fc80008800000 */
[----:B------:R-:W-:-:S04]  /*04b0*/  ULOP3.LUT UR4, UR4, 0x1, URZ, 0xc0, !UPT ;  /* 0x0000000104047892 */ /* 0x000fc8000f8ec0ff */
[----:B------:R-:W-:-:S11]  /*04c0*/  UISETP.NE.U32.AND UP2, UPT, UR4, 0x1, UPT ;  /* 0x000000010400788c */ /* 0x000fd6000bf45070 */
.L_x_8:
[----:B-12---:R-:W1:Y:S01]  /*04d0*/  SHFL.IDX PT, R2, R92, RZ, 0x1f ;  /* 0x00001fff5c027589 */ /* 0x006e6200000e0000 */
[----:B------:R-:W-:-:S04]  /*04e0*/  UISETP.NE.AND UP1, UPT, UR8, 0x2, UPT ;  /* 0x000000020800788c */ /* 0x000fc8000bf25270 */
[----:B------:R-:W-:Y:S01]  /*04f0*/  USEL UR6, URZ, 0x1, UP1 ;  /* 0x00000001ff067887 */ /* 0x000fe20008800000 */
[----:B-1----:R-:W-:-:S13]  /*0500*/  ISETP.NE.AND P0, PT, R2, RZ, PT ;  /* 0x000000ff0200720c */ /* 0x002fda0003f05270 */
[----:B------:R-:W-:Y:S05]  /*0510*/  @P0 BRA `(.L_x_9) ;  /* 0x0000000000480947 */ /* 0x000fea0003800000 */
[----:B------:R-:W1:Y:S01]  /*0520*/  S2UR UR5, SR_CgaCtaId ;  /* 0x00000000000579c3 */ /* 0x000e620000008800 */
[----:B------:R-:W-:Y:S01]  /*0530*/  UMOV UR7, 0x400 ;  /* 0x0000040000077882 */ /* 0x000fe20000000000 */
[----:B------:R-:W-:Y:S01]  /*0540*/  UMOV UR4, 0x1 ;  /* 0x0000000100047882 */ /* 0x000fe20000000000 */
[----:B------:R-:W-:Y:S01]  /*0550*/  ELECT P0, URZ, PT ;  /* 0x0000000000ff782f */ /* 0x000fe20003800000 */
[----:B------:R-:W-:-:S04]  /*0560*/  UIADD3 UR10, UPT, UPT, -UR4, 0x100000, URZ ;  /* 0x00100000040a7890 */ /* 0x000fc8000fffe1ff */
[----:B------:R-:W-:Y:S02]  /*0570*/  USHF.L.U32 UR11, UR10, 0xb, URZ ;  /* 0x0000000b0a0b7899 */ /* 0x000fe400080006ff */
[----:B------:R-:W-:Y:S02]  /*0580*/  USHF.L.U32 UR10, UR10, 0x1, URZ ;  /* 0x000000010a0a7899 */ /* 0x000fe400080006ff */
[----:B-1----:R-:W-:Y:S01]  /*0590*/  ULEA UR5, UR5, UR7, 0x18 ;  /* 0x0000000705057291 */ /* 0x002fe2000f8ec0ff */
[----:B------:R-:W1:Y:S11]  /*05a0*/  FENCE.VIEW.ASYNC.S ;  /* 0x00000000000073c6 */ /* 0x000e760000000000 */
[----:B-1----:R1:W2:Y:S01]  /*05b0*/  SYNCS.EXCH.64 URZ, [UR5], UR10 ;  /* 0x0000000a05ff75b2 */ /* 0x0022a20008000100 */
[----:B------:R1:W3:Y:S01]  /*05c0*/  SYNCS.EXCH.64 URZ, [UR5+0x20], UR10 ;  /* 0x0000200a05ff75b2 */ /* 0x0002e20008000100 */
[----:B------:R1:W4:Y:S01]  /*05d0*/  SYNCS.EXCH.64 URZ, [UR5+0x8], UR10 ;  /* 0x0000080a05ff75b2 */ /* 0x0003220008000100 */
[----:B------:R1:W1:Y:S01]  /*05e0*/  SYNCS.EXCH.64 URZ, [UR5+0x28], UR10 ;  /* 0x0000280a05ff75b2 */ /* 0x0002620008000100 */
[----:B------:R1:W1:Y:S01]  /*05f0*/  SYNCS.EXCH.64 URZ, [UR5+0x10], UR10 ;  /* 0x0000100a05ff75b2 */ /* 0x0002620008000100 */
[----:B------:R1:W1:Y:S01]  /*0600*/  SYNCS.EXCH.64 URZ, [UR5+0x30], UR10 ;  /* 0x0000300a05ff75b2 */ /* 0x0002620008000100 */
[----:B------:R1:W1:Y:S01]  /*0610*/  SYNCS.EXCH.64 URZ, [UR5+0x18], UR10 ;  /* 0x0000180a05ff75b2 */ /* 0x0002620008000100 */
[----:B------:R1:W1:Y:S01]  /*0620*/  SYNCS.EXCH.64 URZ, [UR5+0x38], UR10 ;  /* 0x0000380a05ff75b2 */ /* 0x0002620008000100 */
[----:B------:R-:W-:Y:S01]  /*0630*/  NOP ;  /* 0x0000000000007918 */ /* 0x000fe20000000000 */
.L_x_9:
[----:B------:R-:W2:Y:S01]  /*0640*/  SHFL.IDX PT, R2, R92, RZ, 0x1f ;  /* 0x00001fff5c027589 */ /* 0x000ea200000e0000 */
[----:B------:R-:W-:Y:S01]  /*0650*/  NOP ;  /* 0x0000000000007918 */ /* 0x000fe20000000000 */
[----:B--2---:R-:W-:-:S13]  /*0660*/  ISETP.NE.AND P0, PT, R2, 0x1, PT ;  /* 0x000000010200780c */ /* 0x004fda0003f05270 */
[----:B------:R-:W-:Y:S05]  /*0670*/  @P0 BRA `(.L_x_10) ;  /* 0x0000000000580947 */ /* 0x000fea0003800000 */
[----:B------:R-:W2:Y:S01]  /*0680*/  S2UR UR7, SR_CgaCtaId ;  /* 0x00000000000779c3 */ /* 0x000ea20000008800 */
[----:B------:R-:W-:Y:S01]  /*0690*/  UMOV UR9, 0x400 ;  /* 0x0000040000097882 */ /* 0x000fe20000000000 */
[----:B-1----:R-:W-:Y:S01]  /*06a0*/  UMOV UR5, 0x20 ;  /* 0x0000002000057882 */ /* 0x002fe20000000000 */
[----:B------:R-:W-:Y:S01]  /*06b0*/  UMOV UR4, 0x80 ;  /* 0x0000008000047882 */ /* 0x000fe20000000000 */
[----:B------:R-:W-:-:S04]  /*06c0*/  UIADD3 UR10, UPT, UPT, -UR5, 0x100000, URZ ;  /* 0x00100000050a7890 */ /* 0x000fc8000fffe1ff */
[----:B------:R-:W-:Y:S02]  /*06d0*/  USHF.L.U32 UR11, UR10, 0xb, URZ ;  /* 0x0000000b0a0b7899 */ /* 0x000fe400080006ff */
[----:B------:R-:W-:Y:S02]  /*06e0*/  USHF.L.U32 UR10, UR10, 0x1, URZ ;  /* 0x000000010a0a7899 */ /* 0x000fe400080006ff */
[----:B------:R-:W-:-:S04]  /*06f0*/  UIADD3 UR4, UPT, UPT, -UR4, 0x100000, URZ ;  /* 0x0010000004047890 */ /* 0x000fc8000fffe1ff */
[----:B------:R-:W-:Y:S02]  /*0700*/  USHF.L.U32 UR5, UR4, 0xb, URZ ;  /* 0x0000000b04057899 */ /* 0x000fe400080006ff */
[----:B------:R-:W-:Y:S01]  /*0710*/  USHF.L.U32 UR4, UR4, 0x1, URZ ;  /* 0x0000000104047899 */ /* 0x000fe200080006ff */
[----:B------:R-:W-:Y:S01]  /*0720*/  ELECT P0, URZ, PT ;  /* 0x0000000000ff782f */ /* 0x000fe20003800000 */
[----:B--2---:R-:W-:Y:S01]  /*0730*/  ULEA UR7, UR7, UR9, 0x18 ;  /* 0x0000000907077291 */ /* 0x004fe2000f8ec0ff */
[----:B------:R-:W1:Y:S11]  /*0740*/  FENCE.VIEW.ASYNC.S ;  /* 0x00000000000073c6 */ /* 0x000e760000000000 */
[----:B-1----:R2:W1:Y:S01]  /*0750*/  SYNCS.EXCH.64 URZ, [UR7+0x40], UR10 ;  /* 0x0000400a07ff75b2 */ /* 0x0024620008000100 */
[----:B------:R2:W1:Y:S01]  /*0760*/  SYNCS.EXCH.64 URZ, [UR7+0x60], UR4 ;  /* 0x0000600407ff75b2 */ /* 0x0004620008000100 */
[----:B------:R2:W1:Y:S01]  /*0770*/  SYNCS.EXCH.64 URZ, [UR7+0x48], UR10 ;  /* 0x0000480a07ff75b2 */ /* 0x0004620008000100 */
[----:B------:R2:W1:Y:S01]  /*0780*/  SYNCS.EXCH.64 URZ, [UR7+0x68], UR4 ;  /* 0x0000680407ff75b2 */ /* 0x0004620008000100 */
[----:B------:R2:W1:Y:S01]  /*0790*/  SYNCS.EXCH.64 URZ, [UR7+0x50], UR10 ;  /* 0x0000500a07ff75b2 */ /* 0x0004620008000100 */
[----:B------:R2:W1:Y:S01]  /*07a0*/  SYNCS.EXCH.64 URZ, [UR7+0x70], UR4 ;  /* 0x0000700407ff75b2 */ /* 0x0004620008000100 */
[----:B------:R2:W1:Y:S01]  /*07b0*/  SYNCS.EXCH.64 URZ, [UR7+0x58], UR10 ;  /* 0x0000580a07ff75b2 */ /* 0x0004620008000100 */
[----:B------:R2:W1:Y:S02]  /*07c0*/  SYNCS.EXCH.64 URZ, [UR7+0x78], UR4 ;  /* 0x0000780407ff75b2 */ /* 0x0004640008000100 */
[----:B--2---:R-:W-:Y:S01]  /*07d0*/  NOP ;  /* 0x0000000000007918 */ /* 0x004fe20000000000 */
.L_x_10:
[----:B------:R-:W2:Y:S01]  /*07e0*/  SHFL.IDX PT, R2, R92, RZ, 0x1f ;  /* 0x00001fff5c027589 */ /* 0x000ea200000e0000 */
[----:B------:R-:W-:Y:S01]  /*07f0*/  NOP ;  /* 0x0000000000007918 */ /* 0x000fe20000000000 */
[----:B--2---:R-:W-:-:S13]  /*0800*/  ISETP.NE.AND P0, PT, R2, 0x3, PT ;  /* 0x000000030200780c */ /* 0x004fda0003f05270 */
[----:B------:R-:W-:Y:S05]  /*0810*/  @P0 BRA `(.L_x_11) ;  /* 0x0000000000300947 */ /* 0x000fea0003800000 */
[----:B-1----:R-:W1:Y:S01]  /*0820*/  S2UR UR5, SR_CgaCtaId ;  /* 0x00000000000579c3 */ /* 0x002e620000008800 */
        /* <DEDUP_REMOVED lines=8> */
[----:B-1----:R2:W1:Y:S01]  /*08b0*/  SYNCS.EXCH.64 URZ, [UR5+0x80], UR10 ;  /* 0x0000800a05ff75b2 */ /* 0x0024620008000100 */
[----:B------:R2:W1:Y:S02]  /*08c0*/  SYNCS.EXCH.64 URZ, [UR5+0x88], UR10 ;  /* 0x0000880a05ff75b2 */ /* 0x0004640008000100 */
[----:B--2---:R-:W-:Y:S01]  /*08d0*/  NOP ;  /* 0x0000000000007918 */ /* 0x004fe20000000000 */
.L_x_11:
[----:B------:R-:W2:Y:S01]  /*08e0*/  SHFL.IDX PT, R2, R92, RZ, 0x1f ;  /* 0x00001fff5c027589 */ /* 0x000ea200000e0000 */
[----:B------:R-:W-:Y:S01]  /*08f0*/  NOP ;  /* 0x0000000000007918 */ /* 0x000fe20000000000 */
[----:B--2---:R-:W-:-:S13]  /*0900*/  ISETP.NE.AND P0, PT, R2, 0x4, PT ;  /* 0x000000040200780c */ /* 0x004fda0003f05270 */
[----:B------:R-:W-:Y:S05]  /*0910*/  @P0 BRA `(.L_x_12) ;  /* 0x00000000004c0947 */ /* 0x000fea0003800000 */
[----:B-1----:R-:W1:Y:S01]  /*0920*/  S2UR UR5, SR_CgaCtaId ;  /* 0x00000000000579c3 */ /* 0x002e620000008800 */
[----:B------:R-:W-:Y:S01]  /*0930*/  UMOV UR9, 0x100 ;  /* 0x0000010000097882 */ /* 0x000fe20000000000 */
[----:B------:R-:W-:Y:S01]  /*0940*/  UMOV UR7, 0x400 ;  /* 0x0000040000077882 */ /* 0x000fe20000000000 */
[----:B------:R-:W-:Y:S01]  /*0950*/  USEL UR9, UR9, 0xe0, UP2 ;  /* 0x000000e009097887 */ /* 0x000fe20009000000 */
[----:B------:R-:W-:Y:S01]  /*0960*/  UMOV UR4, 0x1 ;  /* 0x0000000100047882 */ /* 0x000fe20000000000 */
[----:B------:R-:W-:Y:S01]  /*0970*/  ELECT P0, URZ, PT ;  /* 0x0000000000ff782f */ /* 0x000fe20003800000 */
[----:B------:R-:W-:-:S04]  /*0980*/  UIADD3 UR10, UPT, UPT, -UR4, 0x100000, URZ ;  /* 0x00100000040a7890 */ /* 0x000fc8000fffe1ff */
[----:B------:R-:W-:Y:S02]  /*0990*/  USHF.L.U32 UR11, UR10, 0xb, URZ ;  /* 0x0000000b0a0b7899 */ /* 0x000fe400080006ff */
[----:B------:R-:W-:Y:S02]  /*09a0*/  USHF.L.U32 UR10, UR10, 0x1, URZ ;  /* 0x000000010a0a7899 */ /* 0x000fe400080006ff */
[----:B------:R-:W-:-:S04]  /*09b0*/  UIADD3 UR12, UPT, UPT, -UR9, 0x100000, URZ ;  /* 0x00100000090c7890 */ /* 0x000fc8000fffe1ff */
[----:B------:R-:W-:Y:S02]  /*09c0*/  USHF.L.U32 UR13, UR12, 0xb, URZ ;  /* 0x0000000b0c0d7899 */ /* 0x000fe400080006ff */
[----:B------:R-:W-:Y:S02]  /*09d0*/  USHF.L.U32 UR12, UR12, 0x1, URZ ;  /* 0x000000010c0c7899 */ /* 0x000fe400080006ff */
[----:B-1----:R-:W-:Y:S01]  /*09e0*/  ULEA UR5, UR5, UR7, 0x18 ;  /* 0x0000000705057291 */ /* 0x002fe2000f8ec0ff */
[----:B------:R-:W1:Y:S11]  /*09f0*/  FENCE.VIEW.ASYNC.S ;  /* 0x00000000000073c6 */ /* 0x000e760000000000 */
[----:B-1----:R2:W1:Y:S01]  /*0a00*/  SYNCS.EXCH.64 URZ, [UR5+0x90], UR10 ;  /* 0x0000900a05ff75b2 */ /* 0x0024620008000100 */
[----:B------:R2:W1:Y:S01]  /*0a10*/  SYNCS.EXCH.64 URZ, [UR5+0xa0], UR12 ;  /* 0x0000a00c05ff75b2 */ /* 0x0004620008000100 */
[----:B------:R2:W1:Y:S01]  /*0a20*/  SYNCS.EXCH.64 URZ, [UR5+0x98], UR10 ;  /* 0x0000980a05ff75b2 */ /* 0x0004620008000100 */
[----:B------:R2:W1:Y:S02]  /*0a30*/  SYNCS.EXCH.64 URZ, [UR5+0xa8], UR12 ;  /* 0x0000a80c05ff75b2 */ /* 0x0004640008000100 */
[----:B--2---:R-:W-:Y:S01]  /*0a40*/  NOP ;  /* 0x0000000000007918 */ /* 0x004fe20000000000 */
.L_x_12:
        /* <DEDUP_REMOVED lines=26> */
.L_x_13:
        /* <DEDUP_REMOVED lines=18> */
.L_x_14:
[----:B-1----:R-:W1:Y:S01]  /*0d10*/  S2UR UR5, SR_CTAID.X ;  /* 0x00000000000579c3 */ /* 0x002e620000002500 */
[----:B------:R-:W-:-:S05]  /*0d20*/  CS2R.32 R87, SR_CgaSize ;  /* 0x0000000000577805 */ /* 0x000fca0000008a00 */
[----:B------:R-:W-:-:S05]  /*0d30*/  IMAD R87, R87, -0xa0, RZ ;  /* 0xffffff6057577824 */ /* 0x000fca00078e02ff */
[----:B------:R-:W-:-:S14]  /*0d40*/  R2UR UR9, R87 ;  /* 0x00000000570972ca */ /* 0x000fdc00000e0000 */
[----:B------:R-:W2:Y:S01]  /*0d50*/  LDCU UR9, c[0x0][UR9+0x2b0] ;  /* 0x00005600090977ac */ /* 0x000ea20008000800 */
[----:B------:R-:W-:Y:S01]  /*0d60*/  NOP ;  /* 0x0000000000007918 */ /* 0x000fe20000000000 */
[----:B------:R-:W-:-:S05]  /*0d70*/  CS2R.32 R87, SR_CgaSize ;  /* 0x0000000000577805 */ /* 0x000fca0000008a00 */
[----:B------:R-:W-:-:S05]  /*0d80*/  IMAD R87, R87, -0xa0, RZ ;  /* 0xffffff6057577824 */ /* 0x000fca00078e02ff */
[----:B------:R-:W-:-:S14]  /*0d90*/  R2UR UR7, R87 ;  /* 0x00000000570772ca */ /* 0x000fdc00000e0000 */
[----:B------:R-:W3:Y:S01]  /*0da0*/  LDCU UR7, c[0x0][UR7+0x2b4] ;  /* 0x00005680070777ac */ /* 0x000ee20008000800 */
[----:B------:R-:W4:Y:S08]  /*0db0*/  S2UR UR4, SR_CTAID.Y ;  /* 0x00000000000479c3 */ /* 0x000f300000002600 */
[----:B------:R-:W3:Y:S01]  /*0dc0*/  LDC R10, c[0x0][0xb24] ;  /* 0x0002c900ff0a7b82 */ /* 0x000ee20000000800 */
[----:B-1----:R-:W-:-:S02]  /*0dd0*/  I2FP.F32.U32 R87, UR5 ;  /* 0x0000000500577c45 */ /* 0x002fc40008201000 */
[----:B------:R-:W-:-:S05]  /*0de0*/  CS2R.32 R3, SR_CgaSize ;  /* 0x0000000000037805 */ /* 0x000fca0000008a00 */
[----:B------:R-:W-:-:S06]  /*0df0*/  IMAD R3, R3, -0xa0, RZ ;  /* 0xffffff6003037824 */ /* 0x000fcc00078e02ff */
[----:B------:R-:W1:Y:S01]  /*0e00*/  LDC R3, c[0x0][R3+0x2a0] ;  /* 0x0000a80003037b82 */ /* 0x000e620000000800 */
[----:B------:R-:W-:Y:S01]  /*0e10*/  MOV R15, UR5 ;  /* 0x00000005000f7c02 */ /* 0x000fe20008000f00 */
[----:B--2---:R-:W-:Y:S01]  /*0e20*/  FMUL R87, R87, UR9 ;  /* 0x0000000957577c20 */ /* 0x004fe20008400000 */
[----:B----4-:R-:W-:Y:S02]  /*0e30*/  I2FP.F32.U32 R86, UR4 ;  /* 0x0000000400567c45 */ /* 0x010fe40008201000 */
[----:B------:R-:W-:-:S05]  /*0e40*/  CS2R.32 R2, SR_CgaSize ;  /* 0x0000000000027805 */ /* 0x000fca0000008a00 */
[----:B------:R-:W-:-:S06]  /*0e50*/  IMAD R2, R2, -0xa0, RZ ;  /* 0xffffff6002027824 */ /* 0x000fcc00078e02ff */
[----:B------:R-:W2:Y:S01]  /*0e60*/  LDC R2, c[0x0][R2+0x2a4] ;  /* 0x0000a90002027b82 */ /* 0x000ea20000000800 */
[----:B------:R-:W-:Y:S01]  /*0e70*/  MOV R14, UR4 ;  /* 0x00000004000e7c02 */ /* 0x000fe20008000f00 */
[----:B------:R-:W4:Y:S01]  /*0e80*/  F2I.U32.TRUNC.NTZ R87, R87 ;  /* 0x0000005700577305 */ /* 0x000f22000020f000 */
[----:B---3--:R-:W-:-:S05]  /*0e90*/  FMUL R86, R86, UR7 ;  /* 0x0000000756567c20 */ /* 0x008fca0008400000 */
[----:B------:R-:W-:Y:S01]  /*0ea0*/  BAR.SYNC.DEFER_BLOCKING 0x0 ;  /* 0x0000000000007b1d */ /* 0x000fe20000010000 */
[----:B------:R-:W-:-:S05]  /*0eb0*/  ISETP.GE.AND P0, PT, R10, 0x1, PT ;  /* 0x000000010a00780c */ /* 0x000fca0003f06270 */
[----:B------:R-:W3:Y:S02]  /*0ec0*/  F2I.U32.TRUNC.NTZ R86, R86 ;  /* 0x0000005600567305 */ /* 0x000ee4000020f000 */
[----:B------:R-:W2:Y:S01]  /*0ed0*/  S2UR UR36, SR_CTAID.Z ;  /* 0x00000000002479c3 */ /* 0x000ea20000002700 */
[----:B----4-:R-:W-:-:S05]  /*0ee0*/  IADD3 R87, PT, PT, -R87, RZ, RZ ;  /* 0x000000ff57577210 */ /* 0x010fca0007ffe1ff */
[----:B-1----:R-:W-:Y:S01]  /*0ef0*/  IMAD R87, R3, R87, UR5 ;  /* 0x0000000503577e24 */ /* 0x002fe2000f8e0257 */
[----:B---3--:R-:W-:-:S05]  /*0f00*/  IADD3 R86, PT, PT, -R86, RZ, RZ ;  /* 0x000000ff56567210 */ /* 0x008fca0007ffe1ff */
[----:B--2---:R-:W-:Y:S01]  /*0f10*/  IMAD R86, R2, R86, UR4 ;  /* 0x0000000402567e24 */ /* 0x004fe2000f8e0256 */
[----:B------:R-:W-:Y:S06]  /*0f20*/  @!P0 BRA `(.L_x_15) ;  /* 0x0000000000b88947 */ /* 0x000fec0003800000 */
[----:B------:R-:W1:Y:S01]  /*0f30*/  LDC.64 R4, c[0x0][0xb18] ;  /* 0x0002c600ff047b82 */ /* 0x000e620000000a00 */
[----:B------:R-:W-:-:S07]  /*0f40*/  ISETP.NE.AND P0, PT, R10, 0x1, PT ;  /* 0x000000010a00780c */ /* 0x000fce0003f05270 */
[----:B------:R-:W2:Y:S08]  /*0f50*/  LDC R9, c[0x0][0xb0c] ;  /* 0x0002c300ff097b82 */ /* 0x000eb00000000800 */
[----:B------:R-:W3:Y:S08]  /*0f60*/  LDC R12, c[0x0][0x370] ;  /* 0x0000dc00ff0c7b82 */ /* 0x000ef00000000800 */
[----:B------:R-:W4:Y:S01]  /*0f70*/  LDC R11, c[0x0][0x374] ;  /* 0x0000dd00ff0b7b82 */ /* 0x000f220000000800 */
[----:B-1----:R-:W-:-:S07]  /*0f80*/  ISETP.NE.AND P1, PT, R4, 0x1, PT ;  /* 0x000000010400780c */ /* 0x002fce0003f25270 */
[----:B------:R-:W3:Y:S01]  /*0f90*/  LDC.64 R6, c[0x0][0xb10] ;  /* 0x0002c400ff067b82 */ /* 0x000ee20000000a00 */
[----:B--2---:R-:W-:-:S07]  /*0fa0*/  ISETP.NE.AND P2, PT, R9, 0x1, PT ;  /* 0x000000010900780c */ /* 0x004fce0003f45270 */
[----:B------:R-:W1:Y:S08]  /*0fb0*/  LDC R8, c[0x0][0xb20] ;  /* 0x0002c800ff087b82 */ /* 0x000e700000000800 */
[----:B------:R-:W2:Y:S01]  /*0fc0*/  LDC.64 R2, c[0x0][0xb28] ;  /* 0x0002ca00ff027b82 */ /* 0x000ea20000000a00 */
[----:B----4-:R-:W-:-:S04]  /*0fd0*/  IMAD.HI.U32 R13, R11, R5, RZ ;  /* 0x000000050b0d7227 */ /* 0x010fc800078e00ff */
[----:B------:R-:W-:-:S04]  /*0fe0*/  IMAD.HI.U32 R5, R14, R5, RZ ;  /* 0x000000050e057227 */ /* 0x000fc800078e00ff */
[----:B---3--:R-:W-:-:S05]  /*0ff0*/  IMAD.HI.U32 R16, R12, R6, RZ ;  /* 0x000000060c107227 */ /* 0x008fca00078e00ff */
[-C--:B------:R-:W-:Y:S01]  /*1000*/  @P2 SHF.R.U32.HI R12, RZ, R7.reuse, R16 ;  /* 0x00000007ff0c2219 */ /* 0x080fe20000011610 */
[----:B------:R-:W-:Y:S01]  /*1010*/  IMAD.HI.U32 R16, R15, R6, RZ ;  /* 0x000000060f107227 */ /* 0x000fe200078e00ff */
[-C--:B-1----:R-:W-:Y:S02]  /*1020*/  @P1 SHF.R.U32.HI R11, RZ, R8.reuse, R13 ;  /* 0x00000008ff0b1219 */ /* 0x082fe4000001160d */
[----:B------:R-:W-:Y:S02]  /*1030*/  SHF.R.U32.HI R5, RZ, R8, R5 ;  /* 0x00000008ff057219 */ /* 0x000fe40000011605 */
[----:B------:R-:W-:Y:S02]  /*1040*/  SHF.R.U32.HI R16, RZ, R7, R16 ;  /* 0x00000007ff107219 */ /* 0x000fe40000011610 */
[----:B------:R-:W-:Y:S01]  /*1050*/  SEL R5, R14, R5, !P1 ;  /* 0x000000050e057207 */ /* 0x000fe20004800000 */
[----:B--2---:R-:W-:Y:S01]  /*1060*/  IMAD.HI.U32 R13, R11, R2, RZ ;  /* 0x000000020b0d7227 */ /* 0x004fe200078e00ff */
[----:B------:R-:W-:-:S03]  /*1070*/  SEL R16, R15, R16, !P2 ;  /* 0x000000100f107207 */ /* 0x000fc60005000000 */
[----:B------:R-:W-:Y:S01]  /*1080*/  IMAD.HI.U32 R6, R12, R2, RZ ;  /* 0x000000020c067227 */ /* 0x000fe200078e00ff */
[----:B------:R-:W-:-:S04]  /*1090*/  @P0 SHF.R.U32.HI R11, RZ, R3, R13 ;  /* 0x00000003ff0b0219 */ /* 0x000fc8000001160d */
[----:B------:R-:W-:Y:S01]  /*10a0*/  @P0 SHF.R.U32.HI R12, RZ, R3, R6 ;  /* 0x00000003ff0c0219 */ /* 0x000fe20000011606 */
[----:B------:R-:W-:-:S04]  /*10b0*/  IMAD R11, R11, R10, RZ ;  /* 0x0000000a0b0b7224 */ /* 0x000fc800078e02ff */
[----:B------:R-:W-:Y:S01]  /*10c0*/  IMAD R6, R12, R10, RZ ;  /* 0x0000000a0c067224 */ /* 0x000fe200078e02ff */
[----:B------:R-:W-:-:S04]  /*10d0*/  ISETP.GE.AND P1, PT, R5, R11, PT ;  /* 0x0000000b0500720c */ /* 0x000fc80003f26270 */
[----:B------:R-:W-:Y:S01]  /*10e0*/  ISETP.GE.OR P1, PT, R16, R6, P1 ;  /* 0x000000061000720c */ /* 0x000fe20000f26670 */
[----:B------:R-:W-:-:S05]  /*10f0*/  IMAD.HI.U32 R6, R5, R2, RZ ;  /* 0x0000000205067227 */ /* 0x000fca00078e00ff */
[----:B------:R-:W-:-:S04]  /*1100*/  SHF.R.U32.HI R6, RZ, R3, R6 ;  /* 0x00000003ff067219 */ /* 0x000fc80000011606 */
[----:B------:R-:W-:-:S03]  /*1110*/  SEL R6, R5, R6, !P0 ;  /* 0x0000000605067207 */ /* 0x000fc60004000000 */
[----:B------:R-:W-:Y:S01]  /*1120*/  @!P1 IMAD.HI.U32 R7, R16, R2, RZ ;  /* 0x0000000210079227 */ /* 0x000fe200078e00ff */
[----:B------:R-:W-:-:S04]  /*1130*/  IADD3 R2, PT, PT, -R6, RZ, RZ ;  /* 0x000000ff06027210 */ /* 0x000fc80007ffe1ff */
[----:B------:R-:W-:Y:S01]  /*1140*/  @!P1 SHF.R.U32.HI R3, RZ, R3, R7 ;  /* 0x00000003ff039219 */ /* 0x000fe20000011607 */
[----:B------:R-:W-:Y:S01]  /*1150*/  IMAD R2, R10, R2, R5 ;  /* 0x000000020a027224 */ /* 0x000fe200078e0205 */
[----:B------:R-:W-:Y:S02]  /*1160*/  IADD3 R7, PT, PT, -R5, RZ, RZ ;  /* 0x000000ff05077210 */ /* 0x000fe40007ffe1ff */
[----:B------:R-:W-:-:S03]  /*1170*/  @!P1 SEL R3, R16, R3, !P0 ;  /* 0x0000000310039207 */ /* 0x000fc60004000000 */
[----:B------:R-:W-:Y:S02]  /*1180*/  IMAD R7, R4, R7, R14 ;  /* 0x0000000704077224 */ /* 0x000fe400078e020e */
[--C-:B------:R-:W-:Y:S02]  /*1190*/  @!P1 IMAD.IADD R6, R6, 0x1, -R3.reuse ;  /* 0x0000000106069824 */ /* 0x100fe400078e0a03 */
[----:B------:R-:W-:Y:S01]  /*11a0*/  @!P1 IMAD R3, R2, R12, R3 ;  /* 0x0000000c02039224 */ /* 0x000fe200078e0203 */
[----:B------:R-:W-:Y:S01]  /*11b0*/  IADD3 R2, PT, PT, -R16, RZ, RZ ;  /* 0x000000ff10027210 */ /* 0x000fe20007ffe1ff */
[----:B------:R-:W-:Y:S02]  /*11c0*/  @!P1 IMAD R5, R6, R10, R16 ;  /* 0x0000000a06059224 */ /* 0x000fe400078e0210 */
[----:B------:R-:W-:Y:S02]  /*11d0*/  @!P1 IMAD.MOV.U32 R16, RZ, RZ, R3 ;  /* 0x000000ffff109224 */ /* 0x000fe400078e0003 */
[----:B------:R-:W-:-:S02]  /*11e0*/  IMAD R2, R9, R2, R15 ;  /* 0x0000000209027224 */ /* 0x000fc400078e020f */
[----:B------:R-:W-:Y:S02]  /*11f0*/  IMAD R14, R5, R4, R7 ;  /* 0x00000004050e7224 */ /* 0x000fe400078e0207 */
[----:B------:R-:W-:Y:S02]  /*1200*/  IMAD R15, R16, R9, R2 ;  /* 0x00000009100f7224 */ /* 0x000fe400078e0202 */
.L_x_15:
[----:B------:R-:W1:Y:S01]  /*1210*/  LDCU UR4, c[0x0][0xb30] ;  /* 0x00016600ff0477ac */ /* 0x000e620008000800 */
[----:B------:R-:W2:Y:S08]  /*1220*/  S2UR UR37, SR_CgaCtaId ;  /* 0x00000000002579c3 */ /* 0x000eb00000008800 */
[----:B------:R-:W3:Y:S01]  /*1230*/  LDC R40, c[0x0][0xb24] ;  /* 0x0002c900ff287b82 */ /* 0x000ee20000000800 */
[----:B-1----:R-:W-:-:S09]  /*1240*/  UISETP.NE.AND UP1, UPT, UR4, 0x1, UPT ;  /* 0x000000010400788c */ /* 0x002fd2000bf25270 */
[----:B--2---:R-:W-:Y:S05]  /*1250*/  BRA.U UP1, `(.L_x_16) ;  /* 0x0000000101407547 */ /* 0x004fea000b800000 */
[----:B------:R-:W1:Y:S08]  /*1260*/  LDC.64 R4, c[0x0][0xb10] ;  /* 0x0002c400ff047b82 */ /* 0x000e700000000a00 */
[----:B------:R-:W2:Y:S08]  /*1270*/  LDC.64 R2, c[0x0][0xb18] ;  /* 0x0002c600ff027b82 */ /* 0x000eb00000000a00 */
[----:B------:R-:W4:Y:S08]  /*1280*/  LDC R6, c[0x0][0xb20] ;  /* 0x0002c800ff067b82 */ /* 0x000f300000000800 */
[----:B------:R-:W3:Y:S01]  /*1290*/  LDC R7, c[0x0][0xb0c] ;  /* 0x0002c300ff077b82 */ /* 0x000ee20000000800 */
[----:B-1----:R-:W-:-:S05]  /*12a0*/  IMAD.HI.U32 R4, R15, R4, RZ ;  /* 0x000000040f047227 */ /* 0x002fca00078e00ff */
[----:B------:R-:W-:Y:S01]  /*12b0*/  SHF.R.U32.HI R4, RZ, R5, R4 ;  /* 0x00000005ff047219 */ /* 0x000fe20000011604 */
[----:B--2---:R-:W-:Y:S01]  /*12c0*/  IMAD.HI.U32 R3, R14, R3, RZ ;  /* 0x000000030e037227 */ /* 0x004fe200078e00ff */
[----:B------:R-:W-:-:S04]  /*12d0*/  ISETP.NE.AND P0, PT, R2, 0x1, PT ;  /* 0x000000010200780c */ /* 0x000fc80003f05270 */
[----:B----4-:R-:W-:-:S04]  /*12e0*/  SHF.R.U32.HI R3, RZ, R6, R3 ;  /* 0x00000006ff037219 */ /* 0x010fc80000011603 */
[----:B------:R-:W-:Y:S02]  /*12f0*/  SEL R3, R14, R3, !P0 ;  /* 0x000000030e037207 */ /* 0x000fe40004000000 */
[----:B---3--:R-:W-:-:S04]  /*1300*/  ISETP.NE.AND P1, PT, R7, 0x1, PT ;  /* 0x000000010700780c */ /* 0x008fc80003f25270 */
[----:B------:R-:W-:-:S05]  /*1310*/  SEL R4, R15, R4, !P1 ;  /* 0x000000040f047207 */ /* 0x000fca0004800000 */
[----:B------:R-:W-:Y:S02]  /*1320*/  IMAD.IADD R5, R3, 0x1, -R4 ;  /* 0x0000000103057824 */ /* 0x000fe400078e0a04 */
[----:B------:R-:W-:Y:S02]  /*1330*/  IMAD.IADD R3, R4, 0x1, -R3 ;  /* 0x0000000104037824 */ /* 0x000fe400078e0a03 */
[----:B------:R-:W-:Y:S02]  /*1340*/  IMAD R15, R5, R7, R15 ;  /* 0x00000007050f7224 */ /* 0x000fe400078e020f */
[----:B------:R-:W-:-:S07]  /*1350*/  IMAD R14, R3, R2, R14 ;  /* 0x00000002030e7224 */ /* 0x000fce00078e020e */
.L_x_16:
[----:B------:R-:W-:Y:S01]  /*1360*/  BAR.SYNC.DEFER_BLOCKING 0x0 ;  /* 0x0000000000007b1d */ /* 0x000fe20000010000 */
[----:B------:R-:W-:Y:S01]  /*1370*/  UISETP.NE.AND UP1, UPT, UR8, 0x2, UPT ;  /* 0x000000020800788c */ /* 0x000fe2000bf25270 */
[----:B------:R-:W-:Y:S02]  /*1380*/  ISETP.NE.OR P5, PT, R0, 0x2, !P5 ;  /* 0x000000020000780c */ /* 0x000fe40006fa5670 */
[----:B------:R-:W-:-:S06]  /*1390*/  LOP3.LUT R2, R101, 0x1f, RZ, 0xc0, !PT ;  /* 0x0000001f65027812 */ /* 0x000fcc00078ec0ff */
[----:B------:R-:W-:Y:S05]  /*13a0*/  BRA.U UP1, `(.L_x_17) ;  /* 0x0000001101547547 */ /* 0x000fea000b800000 */
[----:B------:R-:W1:Y:S01]  /*13b0*/  LDCU UR13, c[0x0][0x38c] ;  /* 0x00007180ff0d77ac */ /* 0x000e620008000800 */
[----:B------:R-:W2:Y:S01]  /*13c0*/  LDC R8, c[0x0][0x370] ;  /* 0x0000dc00ff087b82 */ /* 0x000ea20000000800 */
[----:B------:R-:W-:Y:S01]  /*13d0*/  PLOP3.LUT P1, PT, PT, PT, UP2, 0x80, 0x8 ;  /* 0x000000000008781c */ /* 0x000fe20003f2f028 */
[----:B------:R-:W-:Y:S01]  /*13e0*/  IMAD.MOV.U32 R17, RZ, RZ, 0x1 ;  /* 0x00000001ff117424 */ /* 0x000fe200078e00ff */
[----:B------:R-:W-:Y:S01]  /*13f0*/  ISETP.EQ.OR P4, PT, R2, RZ, P5 ;  /* 0x000000ff0200720c */ /* 0x000fe20002f82670 */
[----:B------:R-:W-:Y:S01]  /*1400*/  IMAD.MOV.U32 R16, RZ, RZ, RZ ;  /* 0x000000ffff107224 */ /* 0x000fe200078e00ff */
[----:B------:R-:W-:Y:S02]  /*1410*/  PLOP3.LUT P1, PT, P1, PT, PT, 0x8, 0x80 ;  /* 0x000000000080781c */ /* 0x000fe40000f2e170 */
[----:B------:R-:W-:Y:S01]  /*1420*/  CS2R R12, SRZ ;  /* 0x00000000000c7805 */ /* 0x000fe2000001ff00 */
[----:B------:R-:W-:Y:S01]  /*1430*/  IMAD.MOV.U32 R11, RZ, RZ, 0x1 ;  /* 0x00000001ff0b7424 */ /* 0x000fe200078e00ff */
[----:B------:R-:W4:Y:S01]  /*1440*/  LDC R0, c[0x0][0x374] ;  /* 0x0000dd00ff007b82 */ /* 0x000f220000000800 */
[----:B------:R-:W2:Y:S01]  /*1450*/  LDCU.64 UR22, c[0x0][0x348] ;  /* 0x00006900ff1677ac */ /* 0x000ea20008000a00 */
[----:B------:R-:W-:Y:S01]  /*1460*/  UMOV UR6, URZ ;  /* 0x000000ff00067c82 */ /* 0x000fe20008000000 */
[----:B-1----:R-:W-:-:S04]  /*1470*/  UIADD3 UR5, UPT, UPT, UR13, 0x1f, URZ ;  /* 0x0000001f0d057890 */ /* 0x002fc8000fffe0ff */
[----:B------:R-:W-:-:S04]  /*1480*/  USHF.R.S32.HI UR4, URZ, 0x1f, UR5 ;  /* 0x0000001fff047899 */ /* 0x000fc80008011405 */
[----:B------:R-:W-:-:S04]  /*1490*/  ULEA.HI UR4, UR4, UR5, URZ, 0x5 ;  /* 0x0000000504047291 */ /* 0x000fc8000f8f28ff */
[----:B------:R-:W-:Y:S02]  /*14a0*/  USHF.R.S32.HI UR15, URZ, 0x5, UR4 ;  /* 0x00000005ff0f7899 */ /* 0x000fe40008011404 */
[----:B------:R-:W-:Y:S02]  /*14b0*/  UIADD3 UR4, UPT, UPT, UR13, -0x1, URZ ;  /* 0xffffffff0d047890 */ /* 0x000fe4000fffe0ff */
[----:B------:R-:W-:Y:S02]  /*14c0*/  UISETP.LT.U32.AND UP0, UPT, UR15, 0x4, UPT ;  /* 0x000000040f00788c */ /* 0x000fe4000bf01070 */
[----:B------:R-:W-:Y:S02]  /*14d0*/  UISETP.GE.U32.AND UP1, UPT, UR4, -0x3f, UPT ;  /* 0xffffffc10400788c */ /* 0x000fe4000bf26070 */
[----:B------:R-:W-:Y:S02]  /*14e0*/  USEL UR14, UR15, 0x4, UP0 ;  /* 0x000000040f0e7887 */ /* 0x000fe40008000000 */
[----:B------:R-:W-:-:S02]  /*14f0*/  UIADD3 UR13, UPT, UPT, UR13, 0x3e, URZ ;  /* 0x0000003e0d0d7890 */ /* 0x000fc4000fffe0ff */
[----:B------:R-:W-:Y:S02]  /*1500*/  UIADD3 UR5, UPT, UPT, UR14, -0x1, URZ ;  /* 0xffffffff0e057890 */ /* 0x000fe4000fffe0ff */
[----:B------:R-:W-:-:S03]  /*1510*/  UIADD3 UR7, UPT, UPT, UR15, -UR14, URZ ;  /* 0x8000000e0f077290 */ /* 0x000fc6000fffe0ff */
[----:B------:R-:W-:-:S04]  /*1520*/  @UP1 UIADD3 UR5, UPT, UPT, UR14, URZ, URZ ;  /* 0x000000ff0e051290 */ /* 0x000fc8000fffe0ff */
[----:B--2---:R-:W-:-:S12]  /*1530*/  UIADD3 UR5, UPT, UPT, UR5, 0x1, URZ ;  /* 0x0000000105057890 */ /* 0x004fd8000fffe0ff */
.L_x_35:
[----:B------:R-:W-:Y:S01]  /*1540*/  UISETP.NE.AND UP0, UPT, UR37, URZ, UPT ;  /* 0x000000ff2500728c */ /* 0x000fe2000bf05270 */
[----:B------:R-:W1:Y:S08]  /*1550*/  S2UR UR37, SR_CgaCtaId ;  /* 0x00000000002579c3 */ /* 0x000e700000008800 */
[----:B------:R-:W-:Y:S05]  /*1560*/  BRA.U UP0, `(.L_x_18) ;  /* 0x0000000100347547 */ /* 0x000fea000b800000 */
[----:B------:R-:W2:Y:S01]  /*1570*/  S2R R2, SR_CgaCtaId ;  /* 0x0000000000027919 */ /* 0x000ea20000008800 */
[----:B------:R-:W-:-:S04]  /*1580*/  MOV R3, 0x400 ;  /* 0x0000040000037802 */ /* 0x000fc80000000f00 */
[----:B--2---:R-:W-:Y:S02]  /*1590*/  LEA R2, R2, R3, 0x18 ;  /* 0x0000000302027211 */ /* 0x004fe400078ec0ff */
[----:B------:R-:W-:-:S03]  /*15a0*/  SHF.L.U32 R3, R11, 0x1f, RZ ;  /* 0x0000001f0b037819 */ /* 0x000fc600000006ff */
[----:B------:R-:W-:-:S04]  /*15b0*/  IMAD R2, R12, 0x8, R2 ;  /* 0x000000080c027824 */ /* 0x000fc800078e0202 */
[----:B------:R-:W2:Y:S02]  /*15c0*/  SYNCS.PHASECHK.TRANS64.TRYWAIT P0, [R2+URZ+0x100], R3 ;  /* 0x00010003020075a7 */ /* 0x000ea400080011ff */
[----:B--2---:R-:W-:Y:S05]  /*15d0*/  @!P0 BRA `(.L_x_19) ;  /* 0x0000007400748947 */ /* 0x004fea0003800000 */
.L_x_131:
[----:B------:R-:W-:Y:S01]  /*15e0*/  VIADD R12, R12, 0x1 ;  /* 0x000000010c0c7836 */ /* 0x000fe20000000000 */
[----:B------:R2:W-:Y:S04]  /*15f0*/  SYNCS.ARRIVE.TRANS64.A1T0 RZ, [R2+URZ+0xf0], RZ ;  /* 0x0000f0ff02ff79a7 */ /* 0x0005e800081000ff */
[----:B------:R-:W-:-:S04]  /*1600*/  ISETP.NE.AND P0, PT, R12, 0x2, PT ;  /* 0x000000020c00780c */ /* 0x000fc80003f05270 */
[----:B------:R-:W-:Y:S02]  /*1610*/  SEL R12, R12, RZ, P0 ;  /* 0x000000ff0c0c7207 */ /* 0x000fe40000000000 */
[----:B--2---:R-:W-:-:S04]  /*1620*/  SEL R2, RZ, 0x1, P0 ;  /* 0x00000001ff027807 */ /* 0x004fc80000000000 */
[----:B------:R-:W-:-:S07]  /*1630*/  LOP3.LUT R11, R11, R2, RZ, 0x3c, !PT ;  /* 0x000000020b0b7212 */ /* 0x000fce00078e3cff */
.L_x_18:
[----:B------:R-:W-:Y:S01]  /*1640*/  UMOV UR4, 0x400 ;  /* 0x0000040000047882 */ /* 0x000fe20000000000 */
[----:B------:R-:W-:Y:S01]  /*1650*/  SHF.L.U32 R2, R17, 0x1f, RZ ;  /* 0x0000001f11027819 */ /* 0x000fe200000006ff */
[----:B-1----:R-:W-:Y:S01]  /*1660*/  ULEA UR4, UR37, UR4, 0x18 ;  /* 0x0000000425047291 */ /* 0x002fe2000f8ec0ff */
[----:B------:R-:W-:Y:S01]  /*1670*/  R2UR UR35, R15 ;  /* 0x000000000f2372ca */ /* 0x000fe200000e0000 */
[----:B------:R-:W-:Y:S01]  /*1680*/  UISETP.GE.U32.AND UP0, UPT, UR13, 0x3f, UPT ;  /* 0x0000003f0d00788c */ /* 0x000fe2000bf06070 */
[----:B------:R-:W-:Y:S01]  /*1690*/  R2UR UR11, R14 ;  /* 0x000000000e0b72ca */ /* 0x000fe200000e0000 */
[----:B------:R-:W-:Y:S01]  /*16a0*/  ULEA UR8, UR6, UR4, 0x3 ;  /* 0x0000000406087291 */ /* 0x000fe2000f8e18ff */
[----:B------:R-:W-:-:S08]  /*16b0*/  UMOV UR24, URZ ;  /* 0x000000ff00187c82 */ /* 0x000fd00008000000 */
[----:B------:R1:W2:Y:S01]  /*16c0*/  SYNCS.PHASECHK.TRANS64.TRYWAIT P0, [UR8+0x20], R2 ;  /* 0x00002002ff0075a7 */ /* 0x0002a20008001108 */
[----:B------:R-:W-:Y:S02]  /*16d0*/  USHF.L.U32 UR35, UR35, 0x7, URZ ;  /* 0x0000000723237899 */ /* 0x000fe400080006ff */
[----:B------:R-:W-:Y:S01]  /*16e0*/  USHF.L.U32 UR11, UR11, 0x7, URZ ;  /* 0x000000070b0b7899 */ /* 0x000fe200080006ff */
[----:B------:R-:W-:Y:S11]  /*16f0*/  BRA.U !UP0, `(.L_x_20) ;  /* 0x0000000108a47547 */ /* 0x000ff6000b800000 */
[----:B------:R-:W-:Y:S01]  /*1700*/  UMOV UR16, URZ ;  /* 0x000000ff00107c82 */ /* 0x000fe20008000000 */
[----:B------:R-:W-:-:S05]  /*1710*/  UMOV UR17, UR6 ;  /* 0x0000000600117c82 */ /* 0x000fca0008000000 */
.L_x_25:
[----:B-1----:R-:W-:Y:S01]  /*1720*/  ULEA UR33, UR17, UR4, 0x3 ;  /* 0x0000000411217291 */ /* 0x002fe2000f8e18ff */
[----:B--2---:R-:W-:Y:S01]  /*1730*/  @!P5 MOV R3, 0x4000 ;  /* 0x000040000003d802 */ /* 0x004fe20000000f00 */
[----:B--2---:R-:W-:Y:S10]  /*1740*/  @P0 BRA `(.L_x_21) ;  /* 0x00000000000c0947 */ /* 0x004ff40003800000 */
[----:B------:R-:W-:-:S04]  /*1750*/  SHF.L.U32 R4, R17, 0x1f, RZ ;  /* 0x0000001f11047819 */ /* 0x000fc800000006ff */
[----:B------:R-:W2:Y:S02]  /*1760*/  SYNCS.PHASECHK.TRANS64.TRYWAIT P0, [UR33+0x20], R4 ;  /* 0x00002004ff0075a7 */ /* 0x000ea40008001121 */
[----:B--2---:R-:W-:Y:S05]  /*1770*/  @!P0 BRA `(.L_x_22) ;  /* 0x0000007400208947 */ /* 0x004fea0003800000 */
.L_x_21:
[----:B------:R2:W-:Y:S01]  /*1780*/  @!P5 SYNCS.ARRIVE.TRANS64 RZ, [UR33], R3 ;  /* 0x00000003ffffd9a7 */ /* 0x0005e20008000021 */
[----:B------:R-:W-:Y:S04]  /*1790*/  BSSY.RECONVERGENT B0, `(.L_x_23) ;  /* 0x0000003000007945 */ /* 0x000fe80003800200 */
[----:B------:R-:W-:Y:S05]  /*17a0*/  @P4 BRA `(.L_x_24) ;  /* 0x0000000000044947 */ /* 0x000fea0003800000 */
[----:B------:R-:W-:Y:S05]  /*17b0*/  BPT.TRAP 0x1 ;  /* 0x000000040000795c */ /* 0x000fea0000300000 */
.L_x_24:
[----:B------:R-:W-:Y:S05]  /*17c0*/  BSYNC.RECONVERGENT B0 ;  /* 0x0000000000007941 */ /* 0x000fea0003800200 */
.L_x_23:
[----:B------:R-:W-:Y:S02]  /*17d0*/  UIADD3 UR6, UPT, UPT, UR17, 0x1, URZ ;  /* 0x0000000111067890 */ /* 0x000fe4000fffe0ff */
[----:B------:R-:W-:Y:S02]  /*17e0*/  UIADD3 UR26, UP1, UPT, UR22, 0x80, URZ ;  /* 0x00000080161a7890 */ /* 0x000fe4000ff3e0ff */
[----:B------:R-:W-:Y:S02]  /*17f0*/  UISETP.NE.AND UP0, UPT, UR6, 0x4, UPT ;  /* 0x000000040600788c */ /* 0x000fe4000bf05270 */
[----:B------:R-:W-:Y:S02]  /*1800*/  USHF.L.U32 UR34, UR16, 0x5, URZ ;  /* 0x0000000510227899 */ /* 0x000fe400080006ff */
[----:B------:R-:W-:Y:S02]  /*1810*/  USEL UR9, URZ, 0x1, UP0 ;  /* 0x00000001ff097887 */ /* 0x000fe40008000000 */
[----:B------:R-:W-:-:S02]  /*1820*/  USEL UR6, UR6, URZ, UP0 ;  /* 0x000000ff06067287 */ /* 0x000fc40008000000 */
[----:B------:R-:W-:Y:S02]  /*1830*/  UIADD3 UR20, UP0, UPT, UR22, 0x180, URZ ;  /* 0x0000018016147890 */ /* 0x000fe4000ff1e0ff */
[----:B------:R-:W-:Y:S01]  /*1840*/  ULEA UR8, UR6, UR4, 0x3 ;  /* 0x0000000406087291 */ /* 0x000fe2000f8e18ff */
[----:B------:R-:W-:Y:S01]  /*1850*/  LOP3.LUT R17, R17, UR9, RZ, 0x3c, !PT ;  /* 0x0000000911117c12 */ /* 0x000fe2000f8e3cff */
[----:B------:R-:W-:Y:S02]  /*1860*/  UIADD3.X UR27, UPT, UPT, URZ, UR23, URZ, UP1, !UPT ;  /* 0x00000017ff1b7290 */ /* 0x000fe40008ffe4ff */
[----:B------:R-:W-:Y:S01]  /*1870*/  UIADD3.X UR21, UPT, UPT, URZ, UR23, URZ, UP0, !UPT ;  /* 0x00000017ff157290 */ /* 0x000fe200087fe4ff */
[----:B-1----:R-:W-:Y:S01]  /*1880*/  SHF.L.U32 R2, R17, 0x1f, RZ ;  /* 0x0000001f11027819 */ /* 0x002fe200000006ff */
[----:B------:R-:W-:Y:S01]  /*1890*/  UMOV UR18, 0x0 ;  /* 0x0000000000127882 */ /* 0x000fe20000000000 */
[----:B------:R-:W-:Y:S01]  /*18a0*/  UMOV UR19, 0x10000000 ;  /* 0x1000000000137882 */ /* 0x000fe20000000000 */
[----:B------:R-:W-:Y:S01]  /*18b0*/  UMOV UR12, UR36 ;  /* 0x00000024000c7c82 */ /* 0x000fe20008000000 */
[----:B------:R1:W1:Y:S01]  /*18c0*/  SYNCS.PHASECHK.TRANS64.TRYWAIT P0, [UR8+0x20], R2 ;  /* 0x00002002ff0075a7 */ /* 0x0002620008001108 */
[----:B------:R-:W-:Y:S01]  /*18d0*/  ULEA UR8, UR17, UR4, 0xd ;  /* 0x0000000411087291 */ /* 0x000fe2000f8e68ff */
[----:B------:R-:W-:Y:S01]  /*18e0*/  UMOV UR9, UR33 ;  /* 0x0000002100097c82 */ /* 0x000fe20008000000 */
[----:B------:R-:W-:-:S02]  /*18f0*/  UMOV UR10, UR34 ;  /* 0x00000022000a7c82 */ /* 0x000fc40008000000 */
[----:B------:R-:W-:Y:S02]  /*1900*/  UIADD3 UR32, UPT, UPT, UR8, 0x8400, URZ ;  /* 0x0000840008207890 */ /* 0x000fe4000fffe0ff */
[----:B------:R-:W-:Y:S02]  /*1910*/  UIADD3 UR8, UPT, UPT, UR8, 0x10400, URZ ;  /* 0x0001040008087890 */ /* 0x000fe4000fffe0ff */
[----:B------:R-:W-:Y:S01]  /*1920*/  UIADD3 UR16, UPT, UPT, UR16, 0x1, URZ ;  /* 0x0000000110107890 */ /* 0x000fe2000fffe0ff */
[----:B------:R-:W-:Y:S01]  /*1930*/  UMOV UR24, UR5 ;  /* 0x0000000500187c82 */ /* 0x000fe20008000000 */
[----:B------:R-:W-:Y:S02]  /*1940*/  UMOV UR17, UR6 ;  /* 0x0000000600117c82 */ /* 0x000fe40008000000 */
[----:B------:R-:W-:Y:S01]  /*1950*/  UISETP.NE.AND UP0, UPT, UR16, UR5, UPT ;  /* 0x000000051000728c */ /* 0x000fe2000bf05270 */
[----:B------:R1:W-:Y:S02]  /*1960*/  UTMALDG.3D [UR32], [UR26], desc[UR18] ;  /* 0x000012201a0075b4 */ /* 0x0003e40008011000 */
[----:B------:R1:W-:Y:S06]  /*1970*/  UTMALDG.3D [UR8], [UR20], desc[UR18] ;  /* 0x00001208140075b4 */ /* 0x0003ec0008011000 */
[----:B------:R-:W-:Y:S05]  /*1980*/  BRA.U UP0, `(.L_x_25) ;  /* 0xfffffffd00647547 */ /* 0x000fea000b83ffff */
.L_x_20:
[----:B-1----:R-:W-:Y:S01]  /*1990*/  ULEA UR8, UR6, UR4, 0x3 ;  /* 0x0000000406087291 */ /* 0x002fe2000f8e18ff */
[----:B------:R-:W-:Y:S01]  /*19a0*/  SHF.L.U32 R2, R17, 0x1f, RZ ;  /* 0x0000001f11027819 */ /* 0x000fe200000006ff */
[----:B------:R-:W-:Y:S01]  /*19b0*/  @!P1 SYNCS.ARRIVE.TRANS64.A1T0 RZ, [UR4+0x88], RZ ;  /* 0x000088ffffff99a7 */ /* 0x000fe20008100004 */
[----:B------:R-:W-:-:S06]  /*19c0*/  UISETP.GT.AND UP0, UPT, UR15, UR14, UPT ;  /* 0x0000000e0f00728c */ /* 0x000fcc000bf04270 */
[----:B--2---:R1:W2:Y:S03]  /*19d0*/  SYNCS.PHASECHK.TRANS64.TRYWAIT P0, [UR8+0x20], R2 ;  /* 0x00002002ff0075a7 */ /* 0x0042a60008001108 */
[----:B------:R-:W-:Y:S05]  /*19e0*/  BRA.U !UP0, `(.L_x_26) ;  /* 0x0000000108a87547 */ /* 0x000fea000b800000 */
[----:B------:R-:W-:Y:S01]  /*19f0*/  UIADD3 UR21, UPT, UPT, UR7, UR24, URZ ;  /* 0x0000001807157290 */ /* 0x000fe2000fffe0ff */
[----:B------:R-:W-:-:S11]  /*1a00*/  UMOV UR25, UR6 ;  /* 0x0000000600197c82 */ /* 0x000fd60008000000 */
.L_x_31:
[----:B-1----:R-:W-:Y:S01]  /*1a10*/  ULEA UR17, UR25, UR4, 0x3 ;  /* 0x0000000419117291 */ /* 0x002fe2000f8e18ff */
[----:B--2---:R-:W-:Y:S01]  /*1a20*/  @!P5 MOV R3, 0x4000 ;  /* 0x000040000003d802 */ /* 0x004fe20000000f00 */
[----:B--2---:R-:W-:Y:S10]  /*1a30*/  @P0 BRA `(.L_x_27) ;  /* 0x00000000000c0947 */ /* 0x004ff40003800000 */
[----:B------:R-:W-:-:S04]  /*1a40*/  SHF.L.U32 R4, R17, 0x1f, RZ ;  /* 0x0000001f11047819 */ /* 0x000fc800000006ff */
[----:B------:R-:W2:Y:S02]  /*1a50*/  SYNCS.PHASECHK.TRANS64.TRYWAIT P0, [UR17+0x20], R4 ;  /* 0x00002004ff0075a7 */ /* 0x000ea40008001111 */
[----:B--2---:R-:W-:Y:S05]  /*1a60*/  @!P0 BRA `(.L_x_28) ;  /* 0x00000070007c8947 */ /* 0x004fea0003800000 */
.L_x_27:
[----:B------:R2:W-:Y:S01]  /*1a70*/  @!P5 SYNCS.ARRIVE.TRANS64 RZ, [UR17], R3 ;  /* 0x00000003ffffd9a7 */ /* 0x0005e20008000011 */
[----:B------:R-:W-:Y:S04]  /*1a80*/  BSSY.RECONVERGENT B0, `(.L_x_29) ;  /* 0x0000003000007945 */ /* 0x000fe80003800200 */
[----:B------:R-:W-:Y:S05]  /*1a90*/  @P4 BRA `(.L_x_30) ;  /* 0x0000000000044947 */ /* 0x000fea0003800000 */
[----:B------:R-:W-:Y:S05]  /*1aa0*/  BPT.TRAP 0x1 ;  /* 0x000000040000795c */ /* 0x000fea0000300000 */
.L_x_30:
[----:B------:R-:W-:Y:S05]  /*1ab0*/  BSYNC.RECONVERGENT B0 ;  /* 0x0000000000007941 */ /* 0x000fea0003800200 */
.L_x_29:
        /* <DEDUP_REMOVED lines=20> */
[----:B------:R-:W-:Y:S01]  /*1c00*/  UIADD3 UR8, UPT, UPT, UR8, 0x10400, URZ ;  /* 0x0001040008087890 */ /* 0x000fe2000fffe0ff */
[----:B------:R-:W-:Y:S01]  /*1c10*/  UMOV UR9, UR17 ;  /* 0x0000001100097c82 */ /* 0x000fe20008000000 */
[----:B------:R-:W-:Y:S01]  /*1c20*/  UMOV UR10, UR18 ;  /* 0x00000012000a7c82 */ /* 0x000fe20008000000 */
[----:B------:R-:W-:Y:S01]  /*1c30*/  UIADD3 UR24, UPT, UPT, UR24, 0x1, URZ ;  /* 0x0000000118187890 */ /* 0x000fe2000fffe0ff */
[----:B------:R-:W-:-:S03]  /*1c40*/  UMOV UR25, UR6 ;  /* 0x0000000600197c82 */ /* 0x000fc60008000000 */
[----:B------:R1:W-:Y:S01]  /*1c50*/  UTMALDG.3D [UR16], [UR30], desc[UR26] ;  /* 0x00001a101e0075b4 */ /* 0x0003e20008011000 */
[----:B------:R-:W-:Y:S01]  /*1c60*/  UISETP.NE.AND UP0, UPT, UR24, UR21, UPT ;  /* 0x000000151800728c */ /* 0x000fe2000bf05270 */
[----:B------:R1:W-:Y:S08]  /*1c70*/  UTMALDG.3D [UR8], [UR28], desc[UR26] ;  /* 0x00001a081c0075b4 */ /* 0x0003f00008011000 */
[----:B------:R-:W-:Y:S05]  /*1c80*/  BRA.U UP0, `(.L_x_31) ;  /* 0xfffffffd00607547 */ /* 0x000fea000b83ffff */
.L_x_26:
[C---:B-1----:R-:W-:Y:S01]  /*1c90*/  LEA R2, R16.reuse, UR4, 0x3 ;  /* 0x0000000410027c11 */ /* 0x042fe2000f8e18ff */
[----:B------:R-:W-:Y:S01]  /*1ca0*/  NOP ;  /* 0x0000000000007918 */ /* 0x000fe20000000000 */
[----:B--2---:R-:W-:Y:S02]  /*1cb0*/  SHF.L.U32 R3, R13, 0x1f, RZ ;  /* 0x0000001f0d037819 */ /* 0x004fe400000006ff */
[----:B------:R-:W-:Y:S02]  /*1cc0*/  LEA R4, R16, UR4, 0x4 ;  /* 0x0000000410047c11 */ /* 0x000fe4000f8e20ff */
[----:B------:R-:W1:Y:S02]  /*1cd0*/  SYNCS.PHASECHK.TRANS64.TRYWAIT P0, [R2+URZ+0x90], R3 ;  /* 0x00009003020075a7 */ /* 0x000e6400080011ff */
[----:B-1----:R-:W-:Y:S05]  /*1ce0*/  @!P0 BRA `(.L_x_32) ;  /* 0x0000006c00f48947 */ /* 0x002fea0003800000 */
.L_x_134:
[----:B------:R-:W2:Y:S01]  /*1cf0*/  LDS.128 R4, [R4+0x120] ;  /* 0x0001200004047984 */ /* 0x000ea20000000c00 */
[----:B---3--:R-:W-:Y:S01]  /*1d00*/  ISETP.GE.AND P0, PT, R40, 0x1, PT ;  /* 0x000000012800780c */ /* 0x008fe20003f06270 */
[----:B-1----:R-:W-:Y:S01]  /*1d10*/  VIADD R2, R2, 0xa0 ;  /* 0x000000a002027836 */ /* 0x002fe20000000000 */
[----:B------:R-:W-:Y:S01]  /*1d20*/  @!PT LDS RZ, [RZ] ;  /* 0x00000000fffff984 */ /* 0x000fe20000000800 */
[----:B------:R-:W-:Y:S01]  /*1d30*/  @!PT LDS RZ, [RZ] ;  /* 0x00000000fffff984 */ /* 0x000fe20000000800 */
[----:B------:R-:W-:Y:S01]  /*1d40*/  @!PT LDS RZ, [RZ] ;  /* 0x00000000fffff984 */ /* 0x000fe20000000800 */
[----:B------:R-:W-:Y:S01]  /*1d50*/  @!PT LDS RZ, [RZ] ;  /* 0x00000000fffff984 */ /* 0x000fe20000000800 */
[----:B------:R1:W-:Y:S06]  /*1d60*/  MEMBAR.ALL.CTA ;  /* 0x0000000000007992 */ /* 0x0003ec0000008000 */
[----:B-1----:R-:W1:Y:S01]  /*1d70*/  FENCE.VIEW.ASYNC.S ;  /* 0x00000000000073c6 */ /* 0x002e620000000000 */
[----:B------:R-:W-:-:S04]  /*1d80*/  PRMT R2, RZ, 0x654, R2 ;  /* 0x00000654ff027816 */ /* 0x000fc80000000002 */
[----:B-1----:R1:W-:Y:S01]  /*1d90*/  SYNCS.ARRIVE.TRANS64.RED.A1T0 RZ, [R2+URZ], RZ ;  /* 0x000000ff02ff79a7 */ /* 0x0023e200081004ff */
[----:B--2---:R-:W-:-:S13]  /*1da0*/  LOP3.LUT P2, RZ, R6, 0x1, RZ, 0xc0, !PT ;  /* 0x0000000106ff7812 */ /* 0x004fda000784c0ff */
[----:B------:R-:W-:Y:S01]  /*1db0*/  @P2 SHF.R.U32.HI R3, RZ, 0x10, R5 ;  /* 0x00000010ff032819 */ /* 0x000fe20000011605 */
[----:B------:R-:W-:Y:S01]  /*1dc0*/  VOTEU.ANY UP0, P2 ;  /* 0x0000000000ff7886 */ /* 0x000fe20001000100 */
[----:B------:R-:W-:Y:S02]  /*1dd0*/  @P2 MOV R10, R4 ;  /* 0x00000004000a2202 */ /* 0x000fe40000000f00 */
[----:B------:R-:W-:Y:S02]  /*1de0*/  @P2 R2UR.BROADCAST UR8, R3 ;  /* 0x00000000030822ca */ /* 0x000fe400008e0000 */
[----:B------:R-:W-:-:S11]  /*1df0*/  @P2 LOP3.LUT R9, R5, 0xffff, RZ, 0xc0, !PT ;  /* 0x0000ffff05092812 */ /* 0x000fd600078ec0ff */
[----:B------:R-:W-:Y:S01]  /*1e00*/  @UP0 UMOV UR36, UR8 ;  /* 0x0000000800240c82 */ /* 0x000fe20008000000 */
[----:B-1----:R-:W-:Y:S05]  /*1e10*/  @!P0 BRA `(.L_x_33) ;  /* 0x0000000000b88947 */ /* 0x002fea0003800000 */
[----:B------:R-:W4:Y:S01]  /*1e20*/  LDC.64 R4, c[0x0][0xb18] ;  /* 0x0002c600ff047b82 */ /* 0x000f220000000a00 */
[----:B------:R-:W-:-:S07]  /*1e30*/  ISETP.NE.AND P3, PT, R40, 0x1, PT ;  /* 0x000000012800780c */ /* 0x000fce0003f65270 */
[----:B------:R-:W1:Y:S08]  /*1e40*/  LDC.64 R6, c[0x0][0xb10] ;  /* 0x0002c400ff067b82 */ /* 0x000e700000000a00 */
[----:B------:R-:W2:Y:S08]  /*1e50*/  LDC R14, c[0x0][0xb20] ;  /* 0x0002c800ff0e7b82 */ /* 0x000eb00000000800 */
[----:B------:R-:W3:Y:S01]  /*1e60*/  LDC R15, c[0x0][0xb0c] ;  /* 0x0002c300ff0f7b82 */ /* 0x000ee20000000800 */
[----:B----4-:R-:W-:Y:S01]  /*1e70*/  IMAD.HI.U32 R19, R0, R5, RZ ;  /* 0x0000000500137227 */ /* 0x010fe200078e00ff */
[----:B------:R-:W-:-:S03]  /*1e80*/  ISETP.NE.AND P0, PT, R4, 0x1, PT ;  /* 0x000000010400780c */ /* 0x000fc60003f05270 */
[----:B------:R-:W-:-:S03]  /*1e90*/  IMAD.HI.U32 R5, R9, R5, RZ ;  /* 0x0000000509057227 */ /* 0x000fc600078e00ff */
[----:B------:R-:W4:Y:S01]  /*1ea0*/  LDC.64 R2, c[0x0][0xb28] ;  /* 0x0002ca00ff027b82 */ /* 0x000f220000000a00 */
[----:B-1----:R-:W-:-:S04]  /*1eb0*/  IMAD.HI.U32 R20, R8, R6, RZ ;  /* 0x0000000608147227 */ /* 0x002fc800078e00ff */
[----:B------:R-:W-:Y:S01]  /*1ec0*/  IMAD.HI.U32 R21, R10, R6, RZ ;  /* 0x000000060a157227 */ /* 0x000fe200078e00ff */
[----:B------:R-:W-:Y:S02]  /*1ed0*/  SHF.R.U32.HI R20, RZ, R7, R20 ;  /* 0x00000007ff147219 */ /* 0x000fe40000011614 */
[-C--:B--2---:R-:W-:Y:S02]  /*1ee0*/  SHF.R.U32.HI R19, RZ, R14.reuse, R19 ;  /* 0x0000000eff137219 */ /* 0x084fe40000011613 */
[----:B------:R-:W-:Y:S02]  /*1ef0*/  SHF.R.U32.HI R5, RZ, R14, R5 ;  /* 0x0000000eff057219 */ /* 0x000fe40000011605 */
[----:B------:R-:W-:Y:S02]  /*1f00*/  SEL R19, R0, R19, !P0 ;  /* 0x0000001300137207 */ /* 0x000fe40004000000 */
[----:B------:R-:W-:Y:S02]  /*1f10*/  SHF.R.U32.HI R21, RZ, R7, R21 ;  /* 0x00000007ff157219 */ /* 0x000fe40000011615 */
[----:B---3--:R-:W-:-:S02]  /*1f20*/  ISETP.NE.AND P1, PT, R15, 0x1, PT ;  /* 0x000000010f00780c */ /* 0x008fc40003f25270 */
[----:B------:R-:W-:Y:S02]  /*1f30*/  SEL R5, R9, R5, !P0 ;  /* 0x0000000509057207 */ /* 0x000fe40004000000 */
[----:B------:R-:W-:Y:S02]  /*1f40*/  SEL R20, R8, R20, !P1 ;  /* 0x0000001408147207 */ /* 0x000fe40004800000 */
[----:B------:R-:W-:Y:S01]  /*1f50*/  SEL R21, R10, R21, !P1 ;  /* 0x000000150a157207 */ /* 0x000fe20004800000 */
[----:B----4-:R-:W-:-:S04]  /*1f60*/  IMAD.HI.U32 R18, R19, R2, RZ ;  /* 0x0000000213127227 */ /* 0x010fc800078e00ff */
        /* <DEDUP_REMOVED lines=10> */
[----:B------:R-:W-:-:S04]  /*2010*/  @!P0 IMAD.HI.U32 R7, R21, R2, RZ ;  /* 0x0000000215078227 */ /* 0x000fc800078e00ff */
[----:B------:R-:W-:Y:S01]  /*2020*/  IMAD.MOV R2, RZ, RZ, -R6 ;  /* 0x000000ffff027224 */ /* 0x000fe200078e0a06 */
[----:B------:R-:W-:Y:S02]  /*2030*/  @!P0 SHF.R.U32.HI R3, RZ, R3, R7 ;  /* 0x00000003ff038219 */ /* 0x000fe40000011607 */
[----:B------:R-:W-:Y:S01]  /*2040*/  IADD3 R7, PT, PT, -R5, RZ, RZ ;  /* 0x000000ff05077210 */ /* 0x000fe20007ffe1ff */
[----:B------:R-:W-:Y:S01]  /*2050*/  IMAD R2, R40, R2, R5 ;  /* 0x0000000228027224 */ /* 0x000fe200078e0205 */
        /* <DEDUP_REMOVED lines=10> */
.L_x_33:
[----:B------:R-:W1:Y:S02]  /*2100*/  LDCU UR8, c[0x0][0xb30] ;  /* 0x00016600ff0877ac */ /* 0x000e640008000800 */
[----:B-1----:R-:W-:-:S09]  /*2110*/  UISETP.NE.AND UP0, UPT, UR8, 0x1, UPT ;  /* 0x000000010800788c */ /* 0x002fd2000bf05270 */
[----:B------:R-:W-:Y:S05]  /*2120*/  BRA.U UP0, `(.L_x_34) ;  /* 0x0000000100407547 */ /* 0x000fea000b800000 */
[----:B------:R-:W1:Y:S08]  /*2130*/  LDC.64 R4, c[0x0][0xb10] ;  /* 0x0002c400ff047b82 */ /* 0x000e700000000a00 */
[----:B------:R-:W2:Y:S08]  /*2140*/  LDC.64 R2, c[0x0][0xb18] ;  /* 0x0002c600ff027b82 */ /* 0x000eb00000000a00 */
[----:B------:R-:W3:Y:S08]  /*2150*/  LDC R6, c[0x0][0xb20] ;  /* 0x0002c800ff067b82 */ /* 0x000ef00000000800 */
[----:B------:R-:W4:Y:S01]  /*2160*/  LDC R7, c[0x0][0xb0c] ;  /* 0x0002c300ff077b82 */ /* 0x000f220000000800 */
[----:B-1----:R-:W-:-:S05]  /*2170*/  IMAD.HI.U32 R4, R10, R4, RZ ;  /* 0x000000040a047227 */ /* 0x002fca00078e00ff */
[----:B------:R-:W-:Y:S01]  /*2180*/  SHF.R.U32.HI R4, RZ, R5, R4 ;  /* 0x00000005ff047219 */ /* 0x000fe20000011604 */
[----:B--2---:R-:W-:Y:S01]  /*2190*/  IMAD.HI.U32 R3, R9, R3, RZ ;  /* 0x0000000309037227 */ /* 0x004fe200078e00ff */
[----:B------:R-:W-:-:S04]  /*21a0*/  ISETP.NE.AND P0, PT, R2, 0x1, PT ;  /* 0x000000010200780c */ /* 0x000fc80003f05270 */
[----:B---3--:R-:W-:-:S04]  /*21b0*/  SHF.R.U32.HI R3, RZ, R6, R3 ;  /* 0x00000006ff037219 */ /* 0x008fc80000011603 */
[----:B------:R-:W-:Y:S02]  /*21c0*/  SEL R3, R9, R3, !P0 ;  /* 0x0000000309037207 */ /* 0x000fe40004000000 */
[----:B----4-:R-:W-:-:S04]  /*21d0*/  ISETP.NE.AND P1, PT, R7, 0x1, PT ;  /* 0x000000010700780c */ /* 0x010fc80003f25270 */
[----:B------:R-:W-:-:S05]  /*21e0*/  SEL R4, R10, R4, !P1 ;  /* 0x000000040a047207 */ /* 0x000fca0004800000 */
[----:B------:R-:W-:Y:S02]  /*21f0*/  IMAD.IADD R5, R3, 0x1, -R4 ;  /* 0x0000000103057824 */ /* 0x000fe400078e0a04 */
[----:B------:R-:W-:Y:S02]  /*2200*/  IMAD.IADD R3, R4, 0x1, -R3 ;  /* 0x0000000104037824 */ /* 0x000fe400078e0a03 */
[----:B------:R-:W-:Y:S02]  /*2210*/  IMAD R10, R5, R7, R10 ;  /* 0x00000007050a7224 */ /* 0x000fe400078e020a */
[----:B------:R-:W-:-:S07]  /*2220*/  IMAD R9, R3, R2, R9 ;  /* 0x0000000203097224 */ /* 0x000fce00078e0209 */
.L_x_34:
[----:B------:R-:W-:Y:S01]  /*2230*/  VIADD R16, R16, 0x1 ;  /* 0x0000000110107836 */ /* 0x000fe20000000000 */
[----:B------:R-:W-:Y:S01]  /*2240*/  PLOP3.LUT P1, PT, PT, PT, PT, 0x80, 0x8 ;  /* 0x000000000008781c */ /* 0x000fe20003f2f070 */
[----:B------:R-:W-:Y:S02]  /*2250*/  IMAD.IADD R15, R10, 0x1, R87 ;  /* 0x000000010a0f7824 */ /* 0x000fe400078e0257 */
[----:B------:R-:W-:Y:S01]  /*2260*/  IMAD.IADD R14, R9, 0x1, R86 ;  /* 0x00000001090e7824 */ /* 0x000fe200078e0256 */
[----:B------:R-:W-:-:S04]  /*2270*/  ISETP.NE.AND P0, PT, R16, 0x2, PT ;  /* 0x000000021000780c */ /* 0x000fc80003f05270 */
[----:B------:R-:W-:Y:S02]  /*2280*/  SEL R2, RZ, 0x1, P0 ;  /* 0x00000001ff027807 */ /* 0x000fe40000000000 */
[----:B------:R-:W-:Y:S02]  /*2290*/  SEL R16, R16, RZ, P0 ;  /* 0x000000ff10107207 */ /* 0x000fe40000000000 */
[----:B------:R-:W-:Y:S01]  /*22a0*/  LOP3.LUT R13, R13, R2, RZ, 0x3c, !PT ;  /* 0x000000020d0d7212 */ /* 0x000fe200078e3cff */
[----:B------:R-:W-:Y:S06]  /*22b0*/  @P2 BRA `(.L_x_35) ;  /* 0xfffffff000a02947 */ /* 0x000fec000383ffff */
[----:B------:R-:W-:Y:S01]  /*22c0*/  UIADD3 UR4, UPT, UPT, UR4, 0x20, URZ ;  /* 0x0000002004047890 */ /* 0x000fe2000fffe0ff */
[----:B------:R-:W-:-:S03]  /*22d0*/  SHF.L.U32 R2, R17, 0x1f, RZ ;  /* 0x0000001f11027819 */ /* 0x000fc600000006ff */
[----:B------:R-:W-:-:S09]  /*22e0*/  ULEA UR5, UR6, UR4, 0x3 ;  /* 0x0000000406057291 */ /* 0x000fd2000f8e18ff */
[----:B------:R-:W1:Y:S02]  /*22f0*/  SYNCS.PHASECHK.TRANS64.TRYWAIT P0, [UR5], R2 ;  /* 0x00000002ff0075a7 */ /* 0x000e640008001105 */
[----:B-1----:R-:W-:Y:S05]  /*2300*/  @!P0 BRA `(.L_x_36) ;  /* 0x0000006800808947 */ /* 0x002fea0003800000 */
.L_x_136:
[----:B------:R-:W-:-:S04]  /*2310*/  UIADD3 UR6, UPT, UPT, UR6, 0x1, URZ ;  /* 0x0000000106067890 */ /* 0x000fc8000fffe0ff */
[----:B------:R-:W-:-:S04]  /*2320*/  UISETP.NE.AND UP0, UPT, UR6, 0x4, UPT ;  /* 0x000000040600788c */ /* 0x000fc8000bf05270 */
[----:B------:R-:W-:Y:S02]  /*2330*/  USEL UR7, URZ, 0x1, UP0 ;  /* 0x00000001ff077887 */ /* 0x000fe40008000000 */
[----:B------:R-:W-:-:S04]  /*2340*/  USEL UR6, UR6, URZ, UP0 ;  /* 0x000000ff06067287 */ /* 0x000fc80008000000 */
[----:B------:R-:W-:Y:S01]  /*2350*/  ULEA UR5, UR6, UR4, 0x3 ;  /* 0x0000000406057291 */ /* 0x000fe2000f8e18ff */
[----:B-1----:R-:W-:-:S04]  /*2360*/  LOP3.LUT R2, R17, UR7, RZ, 0x3c, !PT ;  /* 0x0000000711027c12 */ /* 0x002fc8000f8e3cff */
[----:B------:R-:W-:-:S04]  /*2370*/  SHF.L.U32 R3, R2, 0x1f, RZ ;  /* 0x0000001f02037819 */ /* 0x000fc800000006ff */
[----:B------:R-:W1:Y:S02]  /*2380*/  SYNCS.PHASECHK.TRANS64.TRYWAIT P0, [UR5], R3 ;  /* 0x00000003ff0075a7 */ /* 0x000e640008001105 */
[----:B-1----:R-:W-:Y:S05]  /*2390*/  @!P0 BRA `(.L_x_37) ;  /* 0x0000006800748947 */ /* 0x002fea0003800000 */
.L_x_138:
[----:B------:R-:W-:-:S04]  /*23a0*/  UIADD3 UR6, UPT, UPT, UR6, 0x1, URZ ;  /* 0x0000000106067890 */ /* 0x000fc8000fffe0ff */
[----:B------:R-:W-:-:S04]  /*23b0*/  UISETP.NE.AND UP0, UPT, UR6, 0x4, UPT ;  /* 0x000000040600788c */ /* 0x000fc8000bf05270 */
[----:B------:R-:W-:Y:S02]  /*23c0*/  USEL UR7, URZ, 0x1, UP0 ;  /* 0x00000001ff077887 */ /* 0x000fe40008000000 */
[----:B------:R-:W-:-:S04]  /*23d0*/  USEL UR6, UR6, URZ, UP0 ;  /* 0x000000ff06067287 */ /* 0x000fc80008000000 */
[----:B------:R-:W-:Y:S01]  /*23e0*/  ULEA UR5, UR6, UR4, 0x3 ;  /* 0x0000000406057291 */ /* 0x000fe2000f8e18ff */
[----:B------:R-:W-:-:S04]  /*23f0*/  LOP3.LUT R2, R2, UR7, RZ, 0x3c, !PT ;  /* 0x0000000702027c12 */ /* 0x000fc8000f8e3cff */
[----:B-1----:R-:W-:-:S04]  /*2400*/  SHF.L.U32 R3, R2, 0x1f, RZ ;  /* 0x0000001f02037819 */ /* 0x002fc800000006ff */
[----:B------:R-:W1:Y:S02]  /*2410*/  SYNCS.PHASECHK.TRANS64.TRYWAIT P0, [UR5], R3 ;  /* 0x00000003ff0075a7 */ /* 0x000e640008001105 */
[----:B-1----:R-:W-:Y:S05]  /*2420*/  @!P0 BRA `(.L_x_38) ;  /* 0x0000006800688947 */ /* 0x002fea0003800000 */
.L_x_140:
[----:B------:R-:W-:-:S04]  /*2430*/  UIADD3 UR6, UPT, UPT, UR6, 0x1, URZ ;  /* 0x0000000106067890 */ /* 0x000fc8000fffe0ff */
[----:B------:R-:W-:-:S04]  /*2440*/  UISETP.NE.AND UP0, UPT, UR6, 0x4, UPT ;  /* 0x000000040600788c */ /* 0x000fc8000bf05270 */
[----:B------:R-:W-:Y:S02]  /*2450*/  USEL UR5, URZ, 0x1, UP0 ;  /* 0x00000001ff057887 */ /* 0x000fe40008000000 */
[----:B------:R-:W-:-:S04]  /*2460*/  USEL UR6, UR6, URZ, UP0 ;  /* 0x000000ff06067287 */ /* 0x000fc80008000000 */
[----:B------:R-:W-:Y:S01]  /*2470*/  ULEA UR6, UR6, UR4, 0x3 ;  /* 0x0000000406067291 */ /* 0x000fe2000f8e18ff */
[----:B------:R-:W-:-:S04]  /*2480*/  LOP3.LUT R2, R2, UR5, RZ, 0x3c, !PT ;  /* 0x0000000502027c12 */ /* 0x000fc8000f8e3cff */
[----:B------:R-:W-:Y:S01]  /*2490*/  SHF.L.U32 R2, R2, 0x1f, RZ ;  /* 0x0000001f02027819 */ /* 0x000fe200000006ff */
[----:B-1--4-:R-:W-:-:S07]  /*24a0*/  IMAD.U32 R0, RZ, RZ, UR6 ;  /* 0x00000006ff007e24 */ /* 0x012fce000f8e00ff */
.L_x_39:
[----:B-1----:R1:W2:Y:S02]  /*24b0*/  SYNCS.PHASECHK.TRANS64.TRYWAIT P0, [R0+URZ], R2 ;  /* 0x00000002000075a7 */ /* 0x0022a400080011ff */
[----:B--2---:R-:W-:Y:S05]  /*24c0*/  @!P0 NANOSLEEP.SYNCS 0x989680 ;  /* 0x009896800000895d */ /* 0x004fea0003900000 */
[----:B------:R-:W2:Y:S02]  /*24d0*/  @!P0 SYNCS.PHASECHK.TRANS64 P0, [R0+URZ], R2 ;  /* 0x00000002000085a7 */ /* 0x000ea400080010ff */
[----:B--2---:R-:W-:Y:S05]  /*24e0*/  @P0 EXIT ;  /* 0x000000000000094d */ /* 0x004fea0003800000 */
[----:B------:R-:W-:Y:S05]  /*24f0*/  BRA `(.L_x_39) ;  /* 0xfffffffc00ec7947 */ /* 0x000fea000383ffff */
.L_x_17:
[----:B------:R-:W-:-:S04]  /*2500*/  UISETP.NE.AND UP1, UPT, UR37, URZ, UPT ;  /* 0x000000ff2500728c */ /* 0x000fc8000bf25270 */
[----:B------:R-:W-:-:S09]  /*2510*/  UISETP.NE.OR UP1, UPT, UR8, 0x1, UP1 ;  /* 0x000000010800788c */ /* 0x000fd20008f25670 */
[----:B------:R-:W-:Y:S05]  /*2520*/  BRA.U UP1, `(.L_x_40) ;  /* 0x0000000501487547 */ /* 0x000fea000b800000 */
[----:B------:R-:W-:Y:S01]  /*2530*/  ISETP.NE.AND P2, PT, R2, RZ, PT ;  /* 0x000000ff0200720c */ /* 0x000fe20003f45270 */
[----:B------:R-:W-:Y:S01]  /*2540*/  IMAD.MOV.U32 R12, RZ, RZ, 0x1 ;  /* 0x00000001ff0c7424 */ /* 0x000fe200078e00ff */
[----:B------:R-:W-:Y:S02]  /*2550*/  CS2R R10, SRZ ;  /* 0x00000000000a7805 */ /* 0x000fe4000001ff00 */
[----:B------:R-:W-:Y:S01]  /*2560*/  CS2R R8, SRZ ;  /* 0x0000000000087805 */ /* 0x000fe2000001ff00 */
[----:B------:R-:W-:Y:S01]  /*2570*/  UMOV UR4, 0x400 ;  /* 0x0000040000047882 */ /* 0x000fe20000000000 */
[----:B------:R-:W-:Y:S01]  /*2580*/  UMOV UR6, URZ ;  /* 0x000000ff00067c82 */ /* 0x000fe20008000000 */
[----:B------:R-:W-:-:S12]  /*2590*/  ULEA UR37, UR37, UR4, 0x18 ;  /* 0x0000000425257291 */ /* 0x000fd8000f8ec0ff */
.L_x_44:
[----:B------:R-:W-:Y:S02]  /*25a0*/  LEA R0, R8, UR37, 0x3 ;  /* 0x0000002508007c11 */ /* 0x000fe4000f8e18ff */
[----:B------:R-:W-:-:S03]  /*25b0*/  SHF.L.U32 R4, R9, 0x1f, RZ ;  /* 0x0000001f09047819 */ /* 0x000fc600000006ff */
[----:B------:R-:W-:Y:S01]  /*25c0*/  VIADD R5, R0, 0x100 ;  /* 0x0000010000057836 */ /* 0x000fe20000000000 */
[----:B------:R-:W1:Y:S02]  /*25d0*/  SYNCS.PHASECHK.TRANS64.TRYWAIT P0, [R0+URZ+0xf0], R4 ;  /* 0x0000f004000075a7 */ /* 0x000e6400080011ff */
[----:B-1----:R-:W-:Y:S05]  /*25e0*/  @!P0 BRA `(.L_x_41) ;  /* 0x0000006800108947 */ /* 0x002fea0003800000 */
.L_x_141:
[----:B------:R-:W-:Y:S01]  /*25f0*/  ULEA UR5, UR6, UR37, 0x3 ;  /* 0x0000002506057291 */ /* 0x000fe2000f8e18ff */
[----:B-1----:R-:W-:Y:S01]  /*2600*/  PRMT R0, RZ, 0x654, R5 ;  /* 0x00000654ff007816 */ /* 0x002fe20000000005 */
[----:B------:R-:W-:Y:S01]  /*2610*/  @!P2 IMAD.MOV.U32 R4, RZ, RZ, 0x10 ;  /* 0x00000010ff04a424 */ /* 0x000fe200078e00ff */
[----:B------:R-:W-:Y:S01]  /*2620*/  SHF.L.U32 R5, R12, 0x1f, RZ ;  /* 0x0000001f0c057819 */ /* 0x000fe200000006ff */
[----:B------:R-:W-:Y:S01]  /*2630*/  UIADD3 UR4, UPT, UPT, UR5, 0x90, URZ ;  /* 0x0000009005047890 */ /* 0x000fe2000fffe0ff */
[----:B------:R1:W-:Y:S05]  /*2640*/  SYNCS.ARRIVE.TRANS64.RED.A1T0 RZ, [R0+URZ], RZ ;  /* 0x000000ff00ff79a7 */ /* 0x0003ea00081004ff */
[----:B------:R-:W-:Y:S01]  /*2650*/  IMAD.U32 R6, RZ, RZ, UR4 ;  /* 0x00000004ff067e24 */ /* 0x000fe2000f8e00ff */
[----:B------:R-:W2:Y:S04]  /*2660*/  SYNCS.PHASECHK.TRANS64.TRYWAIT P0, [UR5+0xa0], R5 ;  /* 0x0000a005ff0075a7 */ /* 0x000ea80008001105 */
[----:B------:R-:W-:Y:S01]  /*2670*/  PRMT R6, R2, 0x654, R6 ;  /* 0x0000065402067816 */ /* 0x000fe20000000006 */
[----:B-12---:R-:W-:Y:S06]  /*2680*/  @!P0 BRA `(.L_x_42) ;  /* 0x0000006400fc8947 */ /* 0x006fec0003800000 */
.L_x_143:
[----:B------:R-:W-:Y:S01]  /*2690*/  ULEA UR4, UR6, UR37, 0x4 ;  /* 0x0000002506047291 */ /* 0x000fe2000f8e20ff */
[----:B------:R-:W-:Y:S01]  /*26a0*/  SEL R3, R6, R3, !P2 ;  /* 0x0000000306037207 */ /* 0x000fe20005000000 */
[----:B------:R-:W-:Y:S01]  /*26b0*/  UIADD3 UR5, UPT, UPT, UR5, 0x90, URZ ;  /* 0x0000009005057890 */ /* 0x000fe2000fffe0ff */
[----:B-1----:R-:W-:Y:S01]  /*26c0*/  LEA R0, R11, UR37, 0x3 ;  /* 0x000000250b007c11 */ /* 0x002fe2000f8e18ff */
[----:B------:R-:W-:Y:S01]  /*26d0*/  UIADD3 UR4, UPT, UPT, UR4, 0x120, URZ ;  /* 0x0000012004047890 */ /* 0x000fe2000fffe0ff */
[----:B------:R1:W-:Y:S01]  /*26e0*/  @!P2 SYNCS.ARRIVE.TRANS64.RED RZ, [R3+URZ], R4 ;  /* 0x0000000403ffa9a7 */ /* 0x0003e200080004ff */
[----:B------:R-:W-:Y:S01]  /*26f0*/  UIADD3 UR6, UPT, UPT, UR6, 0x1, URZ ;  /* 0x0000000106067890 */ /* 0x000fe2000fffe0ff */
[----:B------:R-:W-:-:S03]  /*2700*/  VIADD R8, R8, 0x1 ;  /* 0x0000000108087836 */ /* 0x000fc60000000000 */
[----:B------:R-:W-:Y:S02]  /*2710*/  UISETP.NE.AND UP0, UPT, UR6, 0x2, UPT ;  /* 0x000000020600788c */ /* 0x000fe4000bf05270 */
[----:B------:R-:W-:Y:S01]  /*2720*/  ISETP.NE.AND P0, PT, R8, 0x2, PT ;  /* 0x000000020800780c */ /* 0x000fe20003f05270 */
[----:B------:R-:W-:Y:S06]  /*2730*/  UGETNEXTWORKID.BROADCAST [UR4], [UR5] ;  /* 0x00000000040073ca */ /* 0x000fec0008000100 */
[----:B------:R-:W-:Y:S02]  /*2740*/  USEL UR4, URZ, 0x1, UP0 ;  /* 0x00000001ff047887 */ /* 0x000fe40008000000 */
[----:B------:R-:W-:-:S04]  /*2750*/  USEL UR6, UR6, URZ, UP0 ;  /* 0x000000ff06067287 */ /* 0x000fc80008000000 */
[----:B------:R-:W-:Y:S02]  /*2760*/  LOP3.LUT R12, R12, UR4, RZ, 0x3c, !PT ;  /* 0x000000040c0c7c12 */ /* 0x000fe4000f8e3cff */
[----:B-1----:R-:W-:-:S04]  /*2770*/  SHF.L.U32 R4, R10, 0x1f, RZ ;  /* 0x0000001f0a047819 */ /* 0x002fc800000006ff */
[----:B------:R-:W1:Y:S02]  /*2780*/  SYNCS.PHASECHK.TRANS64.TRYWAIT P1, [R0+URZ+0x90], R4 ;  /* 0x00009004000075a7 */ /* 0x000e6400080211ff */
[----:B-1----:R-:W-:Y:S05]  /*2790*/  @!P1 BRA `(.L_x_43) ;  /* 0x0000006400d09947 */ /* 0x002fea0003800000 */
.L_x_144:
[C---:B-1----:R-:W-:Y:S01]  /*27a0*/  LEA R4, R11.reuse, UR37, 0x4 ;  /* 0x000000250b047c11 */ /* 0x042fe2000f8e20ff */
[----:B------:R-:W-:Y:S01]  /*27b0*/  VIADD R0, R0, 0xa0 ;  /* 0x000000a000007836 */ /* 0x000fe20000000000 */
[----:B------:R-:W-:Y:S01]  /*27c0*/  SEL R8, R8, RZ, P0 ;  /* 0x000000ff08087207 */ /* 0x000fe20000000000 */
[----:B------:R-:W-:-:S03]  /*27d0*/  VIADD R11, R11, 0x1 ;  /* 0x000000010b0b7836 */ /* 0x000fc60000000000 */
[----:B------:R-:W1:Y:S01]  /*27e0*/  LDS.128 R4, [R4+0x120] ;  /* 0x0001200004047984 */ /* 0x000e620000000c00 */
[----:B------:R-:W-:Y:S02]  /*27f0*/  PRMT R0, RZ, 0x654, R0 ;  /* 0x00000654ff007816 */ /* 0x000fe40000000000 */
[C---:B------:R-:W-:Y:S01]  /*2800*/  ISETP.NE.AND P1, PT, R11.reuse, 0x2, PT ;  /* 0x000000020b00780c */ /* 0x040fe20003f25270 */
[----:B------:R-:W-:Y:S01]  /*2810*/  @!PT LDS RZ, [RZ] ;  /* 0x00000000fffff984 */ /* 0x000fe20000000800 */
[----:B------:R-:W-:Y:S01]  /*2820*/  @!PT LDS RZ, [RZ] ;  /* 0x00000000fffff984 */ /* 0x000fe20000000800 */
[----:B------:R-:W-:Y:S01]  /*2830*/  @!PT LDS RZ, [RZ] ;  /* 0x00000000fffff984 */ /* 0x000fe20000000800 */
[----:B------:R-:W-:Y:S01]  /*2840*/  @!PT LDS RZ, [RZ] ;  /* 0x00000000fffff984 */ /* 0x000fe20000000800 */
[----:B------:R2:W-:Y:S06]  /*2850*/  MEMBAR.ALL.CTA ;  /* 0x0000000000007992 */ /* 0x0005ec0000008000 */
[----:B--2---:R-:W2:Y:S01]  /*2860*/  FENCE.VIEW.ASYNC.S ;  /* 0x00000000000073c6 */ /* 0x004ea20000000000 */
[----:B------:R-:W-:Y:S01]  /*2870*/  SEL R11, R11, RZ, P1 ;  /* 0x000000ff0b0b7207 */ /* 0x000fe20000800000 */
[----:B--2---:R2:W-:Y:S01]  /*2880*/  SYNCS.ARRIVE.TRANS64.RED.A1T0 RZ, [R0+URZ], RZ ;  /* 0x000000ff00ff79a7 */ /* 0x0045e200081004ff */
[----:B-1----:R-:W-:-:S02]  /*2890*/  LOP3.LUT P3, RZ, R6, 0x1, RZ, 0xc0, !PT ;  /* 0x0000000106ff7812 */ /* 0x002fc4000786c0ff */
[----:B------:R-:W-:-:S04]  /*28a0*/  SEL R4, RZ, 0x1, P1 ;  /* 0x00000001ff047807 */ /* 0x000fc80000800000 */
[----:B------:R-:W-:Y:S02]  /*28b0*/  LOP3.LUT R10, R10, R4, RZ, 0x3c, !PT ;  /* 0x000000040a0a7212 */ /* 0x000fe400078e3cff */
[----:B--2---:R-:W-:-:S04]  /*28c0*/  SEL R0, RZ, 0x1, P0 ;  /* 0x00000001ff007807 */ /* 0x004fc80000000000 */
[----:B------:R-:W-:Y:S01]  /*28d0*/  LOP3.LUT R9, R9, R0, RZ, 0x3c, !PT ;  /* 0x0000000009097212 */ /* 0x000fe200078e3cff */
[----:B------:R-:W-:Y:S06]  /*28e0*/  @P3 BRA `(.L_x_44) ;  /* 0xfffffffc002c3947 */ /* 0x000fec000383ffff */
[----:B------:R-:W-:Y:S01]  /*28f0*/  ULEA UR5, UR6, UR37, 0x3 ;  /* 0x0000002506057291 */ /* 0x000fe2000f8e18ff */
[----:B------:R-:W-:-:S08]  /*2900*/  SHF.L.U32 R2, R12, 0x1f, RZ ;  /* 0x0000001f0c027819 */ /* 0x000fd000000006ff */
[----:B------:R-:W1:Y:S02]  /*2910*/  SYNCS.PHASECHK.TRANS64 P0, [UR5+0xa0], R2 ;  /* 0x0000a002ff0075a7 */ /* 0x000e640008001005 */
[----:B-1----:R-:W-:Y:S05]  /*2920*/  @P0 BRA `(.L_x_45) ;  /* 0x0000000000080947 */ /* 0x002fea0003800000 */
[----:B------:R-:W1:Y:S02]  /*2930*/  SYNCS.PHASECHK.TRANS64.TRYWAIT P0, [UR5+0xa0], R2 ;  /* 0x0000a002ff0075a7 */ /* 0x000e640008001105 */
[----:B-1----:R-:W-:Y:S05]  /*2940*/  @!P0 BRA `(.L_x_46) ;  /* 0x0000006400788947 */ /* 0x002fea0003800000 */
.L_x_45:
[----:B------:R-:W-:-:S04]  /*2950*/  UIADD3 UR4, UPT, UPT, UR6, 0x1, URZ ;  /* 0x0000000106047890 */ /* 0x000fc8000fffe0ff */
[----:B------:R-:W-:-:S04]  /*2960*/  UISETP.NE.AND UP0, UPT, UR4, 0x2, UPT ;  /* 0x000000020400788c */ /* 0x000fc8000bf05270 */
[----:B------:R-:W-:Y:S02]  /*2970*/  USEL UR7, URZ, 0x1, UP0 ;  /* 0x00000001ff077887 */ /* 0x000fe40008000000 */
[----:B------:R-:W-:-:S04]  /*2980*/  USEL UR4, UR4, URZ, UP0 ;  /* 0x000000ff04047287 */ /* 0x000fc80008000000 */
[----:B------:R-:W-:Y:S01]  /*2990*/  ULEA UR4, UR4, UR37, 0x3 ;  /* 0x0000002504047291 */ /* 0x000fe2000f8e18ff */
[----:B-1----:R-:W-:-:S04]  /*29a0*/  LOP3.LUT R2, R12, UR7, RZ, 0x3c, !PT ;  /* 0x000000070c027c12 */ /* 0x002fc8000f8e3cff */
[----:B------:R-:W-:-:S04]  /*29b0*/  SHF.L.U32 R0, R2, 0x1f, RZ ;  /* 0x0000001f02007819 */ /* 0x000fc800000006ff */
[----:B------:R-:W1:Y:S02]  /*29c0*/  SYNCS.PHASECHK.TRANS64 P0, [UR4+0xa0], R0 ;  /* 0x0000a000ff0075a7 */ /* 0x000e640008001004 */
[----:B-1----:R-:W-:Y:S05]  /*29d0*/  @P0 EXIT ;  /* 0x000000000000094d */ /* 0x002fea0003800000 */
[----:B------:R-:W-:Y:S02]  /*29e0*/  SHF.L.U32 R2, R2, 0x1f, RZ ;  /* 0x0000001f02027819 */ /* 0x000fe400000006ff */
[----:B------:R-:W-:-:S07]  /*29f0*/  MOV R0, UR4 ;  /* 0x0000000400007c02 */ /* 0x000fce0008000f00 */
.L_x_47:
[----:B-1----:R1:W2:Y:S02]  /*2a00*/  SYNCS.PHASECHK.TRANS64.TRYWAIT P0, [R0+URZ+0xa0], R2 ;  /* 0x0000a002000075a7 */ /* 0x0022a400080011ff */
[----:B--2---:R-:W-:Y:S05]  /*2a10*/  @!P0 NANOSLEEP.SYNCS 0x989680 ;  /* 0x009896800000895d */ /* 0x004fea0003900000 */
[----:B------:R-:W2:Y:S02]  /*2a20*/  @!P0 SYNCS.PHASECHK.TRANS64 P0, [R0+URZ+0xa0], R2 ;  /* 0x0000a002000085a7 */ /* 0x000ea400080010ff */
[----:B--2---:R-:W-:Y:S05]  /*2a30*/  @P0 EXIT ;  /* 0x000000000000094d */ /* 0x004fea0003800000 */
[----:B------:R-:W-:Y:S05]  /*2a40*/  BRA `(.L_x_47) ;  /* 0xfffffffc00ec7947 */ /* 0x000fea000383ffff */
.L_x_40:
[----:B------:R-:W-:-:S09]  /*2a50*/  UISETP.NE.AND UP1, UPT, UR8, URZ, UPT ;  /* 0x000000ff0800728c */ /* 0x000fd2000bf25270 */
[----:B------:R-:W-:Y:S05]  /*2a60*/  BRA.U UP1, `(.L_x_48) ;  /* 0x0000000d017c7547 */ /* 0x000fea000b800000 */
[----:B------:R-:W-:Y:S01]  /*2a70*/  UMOV UR4, 0x40 ;  /* 0x0000004000047882 */ /* 0x000fe20000000000 */
[----:B------:R-:W-:Y:S01]  /*2a80*/  NOP ;  /* 0x0000000000007918 */ /* 0x000fe20000000000 */
[----:B------:R-:W-:Y:S01]  /*2a90*/  ULEA UR4, UR37, UR4, 0x18 ;  /* 0x0000000425047291 */ /* 0x000fe2000f8ec0ff */
[----:B------:R-:W-:Y:S02]  /*2aa0*/  UMOV UR5, 0x400 ;  /* 0x0000040000057882 */ /* 0x000fe40000000000 */
[----:B------:R-:W-:-:S06]  /*2ab0*/  ULEA UR37, UR37, UR5, 0x18 ;  /* 0x0000000525257291 */ /* 0x000fcc000f8ec0ff */
[----:B------:R-:W1:Y:S02]  /*2ac0*/  LDS.U8 R0, [UR4+0x1c] ;  /* 0x00001c04ff007984 */ /* 0x000e640008000000 */
[----:B-1----:R-:W-:-:S13]  /*2ad0*/  ISETP.NE.AND P0, PT, R0, RZ, PT ;  /* 0x000000ff0000720c */ /* 0x002fda0003f05270 */
[----:B------:R-:W-:Y:S05]  /*2ae0*/  @P0 BRA `(.L_x_49) ;  /* 0x0000000000580947 */ /* 0x000fea0003800000 */
[----:B------:R-:W-:-:S13]  /*2af0*/  ELECT P0, URZ, PT ;  /* 0x0000000000ff782f */ /* 0x000fda0003800000 */
[----:B------:R-:W-:Y:S05]  /*2b00*/  @!P0 BRA `(.L_x_50) ;  /* 0x0000000000608947 */ /* 0x000fea0003800000 */
[----:B------:R-:W-:Y:S01]  /*2b10*/  UMOV UR5, 0x10 ;  /* 0x0000001000057882 */ /* 0x000fe20000000000 */
[----:B------:R-:W-:Y:S01]  /*2b20*/  HFMA2 R0, -RZ, RZ, 0, 5.9604644775390625e-08 ;  /* 0x00000001ff007431 */ /* 0x000fe200000001ff */
[----:B------:R-:W-:-:S03]  /*2b30*/  MOV R2, 0xffff ;  /* 0x0000ffff00027802 */ /* 0x000fc60000000f00 */
[----:B------:R-:W-:Y:S04]  /*2b40*/  DEPBAR.LE SB1, 0x36 ;  /* 0x00009d800000791a */ /* 0x000fe80000000000 */
[----:B------:R-:W1:Y:S02]  /*2b50*/  UTCATOMSWS.FIND_AND_SET.ALIGN UP0, UR5, UR5 ;  /* 0x00000005000575e3 */ /* 0x000e640008000800 */
[----:B-1----:R-:W-:Y:S01]  /*2b60*/  MOV R3, UR5 ;  /* 0x0000000500037c02 */ /* 0x002fe20008000f00 */
[----:B------:R-:W-:Y:S06]  /*2b70*/  BRA.U UP0, `(.L_x_51) ;  /* 0x0000000100187547 */ /* 0x000fec000b800000 */
.L_x_52:
[----:B------:R-:W-:Y:S05]  /*2b80*/  NANOSLEEP 0x64 ;  /* 0x000000640000795d */ /* 0x000fea0003800000 */
[----:B------:R-:W-:-:S05]  /*2b90*/  UMOV UR5, 0x10 ;  /* 0x0000001000057882 */ /* 0x000fca0000000000 */
[----:B------:R-:W-:Y:S04]  /*2ba0*/  DEPBAR.LE SB1, 0x36 ;  /* 0x00009d800000791a */ /* 0x000fe80000000000 */
[----:B------:R-:W1:Y:S02]  /*2bb0*/  UTCATOMSWS.FIND_AND_SET.ALIGN UP0, UR5, UR5 ;  /* 0x00000005000575e3 */ /* 0x000e640008000800 */
[----:B-1----:R-:W-:Y:S01]  /*2bc0*/  MOV R3, UR5 ;  /* 0x0000000500037c02 */ /* 0x002fe20008000f00 */
[----:B------:R-:W-:Y:S05]  /*2bd0*/  BRA.U !UP0, `(.L_x_52) ;  /* 0xfffffffd08e87547 */ /* 0x000fea000b83ffff */
.L_x_51:
[-C--:B------:R-:W-:Y:S02]  /*2be0*/  SHF.L.U32 R2, R2, R3.reuse, RZ ;  /* 0x0000000302027219 */ /* 0x080fe400000006ff */
[----:B------:R-:W-:Y:S01]  /*2bf0*/  SHF.L.U32 R0, R0, R3, RZ ;  /* 0x0000000300007219 */ /* 0x000fe200000006ff */
[----:B------:R-:W-:Y:S02]  /*2c00*/  IMAD.SHL.U32 R3, R3, 0x20, RZ ;  /* 0x0000002003037824 */ /* 0x000fe400078e00ff */
[----:B------:R1:W-:Y:S04]  /*2c10*/  ATOMS.OR RZ, [UR4+0x14], R2 ;  /* 0x00001402ffff798c */ /* 0x0003e8000b000004 */
[----:B------:R1:W-:Y:S04]  /*2c20*/  ATOMS.OR RZ, [UR4+0x18], R0 ;  /* 0x00001800ffff798c */ /* 0x0003e8000b000004 */
[----:B------:R1:W-:Y:S01]  /*2c30*/  STS [UR37+0x140], R3 ;  /* 0x00014003ff007988 */ /* 0x0003e20008000825 */
[----:B------:R-:W-:Y:S05]  /*2c40*/  BRA `(.L_x_50) ;  /* 0x0000000000107947 */ /* 0x000fea0003800000 */
.L_x_49:
[----:B------:R-:W-:Y:S02]  /*2c50*/  MOV R0, 0xffffffff ;  /* 0xffffffff00007802 */ /* 0x000fe40000000f00 */
[----:B------:R-:W-:-:S03]  /*2c60*/  MOV R2, 0x2c90 ;  /* 0x00002c9000027802 */ /* 0x000fc60000000f00 */
[----:B------:R1:W-:Y:S04]  /*2c70*/  STS [UR37+0x140], R0 ;  /* 0x00014000ff007988 */ /* 0x0003e80008000825 */
[----:B-1-3-5:R-:W-:Y:S05]  /*2c80*/  CALL.REL.NOINC `($__internal_1_$__cuda_sm10x_tcgen05_guardrail_trap_phase_invalid_during_alloc) ;  /* 0x0000006800c07944 */ /* 0x02afea0003c00000 */
.L_x_50:
[----:B------:R-:W-:Y:S05]  /*2c90*/  WARPSYNC.ALL ;  /* 0x0000000000007948 */ /* 0x000fea0003800000 */
[----:B------:R-:W2:Y:S01]  /*2ca0*/  S2UR UR6, SR_CgaCtaId ;  /* 0x00000000000679c3 */ /* 0x000ea20000008800 */
[----:B------:R-:W-:Y:S01]  /*2cb0*/  UMOV UR4, 0x400 ;  /* 0x0000040000047882 */ /* 0x000fe20000000000 */
[----:B------:R-:W-:-:S06]  /*2cc0*/  NOP ;  /* 0x0000000000007918 */ /* 0x000fcc0000000000 */
[----:B------:R-:W-:Y:S06]  /*2cd0*/  BAR.ARV 0x6, 0xa0 ;  /* 0x0182800000007b1d */ /* 0x000fec0000002000 */
[----:B------:R-:W4:Y:S01]  /*2ce0*/  LDCU UR7, c[0x0][0x38c] ;  /* 0x00007180ff0777ac */ /* 0x000f220008000800 */
[----:B------:R-:W-:Y:S01]  /*2cf0*/  IMAD.MOV.U32 R11, RZ, RZ, 0x1 ;  /* 0x00000001ff0b7424 */ /* 0x000fe200078e00ff */
[----:B------:R-:W-:Y:S01]  /*2d00*/  CS2R R8, SRZ ;  /* 0x0000000000087805 */ /* 0x000fe2000001ff00 */
[----:B------:R-:W-:Y:S01]  /*2d10*/  IMAD.MOV.U32 R10, RZ, RZ, RZ ;  /* 0x000000ffff0a7224 */ /* 0x000fe200078e00ff */
[----:B------:R-:W-:Y:S01]  /*2d20*/  UMOV UR18, URZ ;  /* 0x000000ff00127c82 */ /* 0x000fe20008000000 */
[----:B------:R-:W-:Y:S01]  /*2d30*/  UMOV UR17, URZ ;  /* 0x000000ff00117c82 */ /* 0x000fe20008000000 */
[----:B------:R-:W-:Y:S01]  /*2d40*/  UMOV UR22, 0x0 ;  /* 0x0000000000167882 */ /* 0x000fe20000000000 */
[----:B------:R-:W-:Y:S01]  /*2d50*/  UMOV UR23, 0x8200490 ;  /* 0x0820049000177882 */ /* 0x000fe20000000000 */
[----:B------:R-:W-:Y:S01]  /*2d60*/  UMOV UR20, 0x0 ;  /* 0x0000000000147882 */ /* 0x000fe20000000000 */
[----:B------:R-:W-:Y:S01]  /*2d70*/  UMOV UR21, 0x8200490 ;  /* 0x0820049000157882 */ /* 0x000fe20000000000 */
[----:B--2---:R-:W-:Y:S01]  /*2d80*/  ULEA UR6, UR6, UR4, 0x18 ;  /* 0x0000000406067291 */ /* 0x004fe2000f8ec0ff */
[----:B------:R-:W2:Y:S03]  /*2d90*/  LDCU UR4, c[0x0][0x38c] ;  /* 0x00007180ff0477ac */ /* 0x000ea60008000800 */
[----:B------:R-:W-:-:S02]  /*2da0*/  UIADD3 UR11, UPT, UPT, UR6, 0x8400, URZ ;  /* 0x00008400060b7890 */ /* 0x000fc4000fffe0ff */
[----:B----4-:R-:W-:-:S03]  /*2db0*/  UIADD3 UR7, UPT, UPT, UR7, 0x1f, URZ ;  /* 0x0000001f07077890 */ /* 0x010fc6000fffe0ff */
[----:B-1----:R-:W1:Y:S01]  /*2dc0*/  LDS R0, [UR6+0x140] ;  /* 0x00014006ff007984 */ /* 0x002e620008000800 */
[----:B------:R-:W-:Y:S02]  /*2dd0*/  UIADD3 UR12, UPT, UPT, UR6, 0x10400, URZ ;  /* 0x00010400060c7890 */ /* 0x000fe4000fffe0ff */
[----:B------:R-:W-:Y:S02]  /*2de0*/  USHF.R.S32.HI UR5, URZ, 0x1f, UR7 ;  /* 0x0000001fff057899 */ /* 0x000fe40008011407 */
[----:B------:R-:W-:Y:S02]  /*2df0*/  USHF.R.U32.HI UR11, URZ, 0x4, UR11 ;  /* 0x00000004ff0b7899 */ /* 0x000fe4000801160b */
[----:B------:R-:W-:Y:S02]  /*2e00*/  ULEA.HI UR5, UR5, UR7, URZ, 0x5 ;  /* 0x0000000705057291 */ /* 0x000fe4000f8f28ff */
[----:B------:R-:W-:Y:S02]  /*2e10*/  USHF.R.U32.HI UR12, URZ, 0x4, UR12 ;  /* 0x00000004ff0c7899 */ /* 0x000fe4000801160c */
[----:B------:R-:W-:-:S02]  /*2e20*/  USHF.R.S32.HI UR5, URZ, 0x5, UR5 ;  /* 0x00000005ff057899 */ /* 0x000fc40008011405 */
[----:B------:R-:W-:Y:S02]  /*2e30*/  ULOP3.LUT UR11, UR11, 0x3fff, URZ, 0xc0, !UPT ;  /* 0x00003fff0b0b7892 */ /* 0x000fe4000f8ec0ff */
[----:B------:R-:W-:Y:S02]  /*2e40*/  UISETP.LT.AND UP0, UPT, UR5, 0x1, UPT ;  /* 0x000000010500788c */ /* 0x000fe4000bf01270 */
[----:B------:R-:W-:Y:S02]  /*2e50*/  ULOP3.LUT UR12, UR12, 0x3fff, URZ, 0xc0, !UPT ;  /* 0x00003fff0c0c7892 */ /* 0x000fe4000f8ec0ff */
[----:B------:R-:W-:Y:S02]  /*2e60*/  USEL UR10, UR5, 0x1, !UP0 ;  /* 0x00000001050a7887 */ /* 0x000fe4000c000000 */
[----:B------:R-:W-:Y:S02]  /*2e70*/  ULOP3.LUT UR11, UR11, 0x10000, URZ, 0xfc, !UPT ;  /* 0x000100000b0b7892 */ /* 0x000fe4000f8efcff */
[----:B------:R-:W-:-:S02]  /*2e80*/  ULOP3.LUT UR12, UR12, 0x10000, URZ, 0xfc, !UPT ;  /* 0x000100000c0c7892 */ /* 0x000fc4000f8efcff */
[----:B------:R-:W-:Y:S02]  /*2e90*/  UIADD3 UR10, UPT, UPT, -UR10, URZ, URZ ;  /* 0x000000ff0a0a7290 */ /* 0x000fe4000fffe1ff */
[----:B--2---:R-:W-:Y:S01]  /*2ea0*/  UISETP.GE.AND UP3, UPT, UR4, 0x1, UPT ;  /* 0x000000010400788c */ /* 0x004fe2000bf66270 */
[----:B-1----:R-:W-:-:S15]  /*2eb0*/  R2UR UR19, R0 ;  /* 0x00000000001372ca */ /* 0x002fde00000e0000 */
.L_x_59:
[----:B------:R-:W-:Y:S02]  /*2ec0*/  LEA R0, R10, UR6, 0x3 ;  /* 0x000000060a007c11 */ /* 0x000fe4000f8e18ff */
[----:B------:R-:W-:Y:S02]  /*2ed0*/  SHF.L.U32 R2, R9, 0x1f, RZ ;  /* 0x0000001f09027819 */ /* 0x000fe400000006ff */
[----:B------:R-:W-:Y:S01]  /*2ee0*/  PLOP3.LUT P0, PT, PT, PT, UP3, 0x80, 0x8 ;  /* 0x000000000008781c */ /* 0x000fe20003f0f038 */
[----:B------:R-:W-:Y:S01]  /*2ef0*/  VIADD R3, R0, 0xa0 ;  /* 0x000000a000037836 */ /* 0x000fe20000000000 */
[----:B-1----:R-:W1:Y:S02]  /*2f00*/  SYNCS.PHASECHK.TRANS64.TRYWAIT P1, [R0+URZ+0x90], R2 ;  /* 0x00009002000075a7 */ /* 0x002e6400080211ff */
[----:B-1--4-:R-:W-:Y:S09]  /*2f10*/  @!P1 BRA `(.L_x_53) ;  /* 0x00000060001c9947 */ /* 0x012ff20003800000 */
.L_x_146:
[----:B------:R-:W-:Y:S01]  /*2f20*/  LEA R4, R10, UR6, 0x4 ;  /* 0x000000060a047c11 */ /* 0x000fe2000f8e20ff */
[----:B------:R-:W-:Y:S01]  /*2f30*/  @UP3 ULEA UR4, UR17, UR6, 0x3 ;  /* 0x0000000611043291 */ /* 0x000fe2000f8e18ff */
[----:B------:R-:W-:Y:S01]  /*2f40*/  PLOP3.LUT P2, PT, PT, PT, PT, 0x80, 0x8 ;  /* 0x000000000008781c */ /* 0x000fe20003f4f070 */
[----:B------:R-:W-:Y:S01]  /*2f50*/  ULEA UR8, UR18, UR6, 0x3 ;  /* 0x0000000612087291 */ /* 0x000fe2000f8e18ff */
[----:B------:R-:W-:Y:S01]  /*2f60*/  PRMT R3, RZ, 0x654, R3 ;  /* 0x00000654ff037816 */ /* 0x000fe20000000003 */
[----:B------:R-:W-:Y:S01]  /*2f70*/  ULEA UR9, UR18, UR19, 0x7 ;  /* 0x0000001312097291 */ /* 0x000fe2000f8e38ff */
[----:B------:R-:W2:Y:S01]  /*2f80*/  LDS.128 R4, [R4+0x120] ;  /* 0x0001200004047984 */ /* 0x000ea20000000c00 */
[----:B-1----:R-:W-:Y:S02]  /*2f90*/  @P0 SHF.L.U32 R2, R8, 0x1f, RZ ;  /* 0x0000001f08020819 */ /* 0x002fe400000006ff */
[----:B------:R-:W-:Y:S01]  /*2fa0*/  SHF.L.U32 R0, R11, 0x1f, RZ ;  /* 0x0000001f0b007819 */ /* 0x000fe200000006ff */
[----:B------:R-:W-:Y:S01]  /*2fb0*/  @!PT LDS RZ, [RZ] ;  /* 0x00000000fffff984 */ /* 0x000fe20000000800 */
[----:B------:R-:W-:Y:S01]  /*2fc0*/  @!PT LDS RZ, [RZ] ;  /* 0x00000000fffff984 */ /* 0x000fe20000000800 */
[----:B------:R-:W-:Y:S01]  /*2fd0*/  @!PT LDS RZ, [RZ] ;  /* 0x00000000fffff984 */ /* 0x000fe20000000800 */
[----:B------:R-:W-:Y:S01]  /*2fe0*/  @!PT LDS RZ, [RZ] ;  /* 0x00000000fffff984 */ /* 0x000fe20000000800 */
[----:B------:R1:W-:Y:S06]  /*2ff0*/  MEMBAR.ALL.CTA ;  /* 0x0000000000007992 */ /* 0x0003ec0000008000 */
[----:B-1----:R-:W1:Y:S02]  /*3000*/  FENCE.VIEW.ASYNC.S ;  /* 0x00000000000073c6 */ /* 0x002e640000000000 */
[----:B-1----:R1:W-:Y:S01]  /*3010*/  SYNCS.ARRIVE.TRANS64.RED.A1T0 RZ, [R3+URZ], RZ ;  /* 0x000000ff03ff79a7 */ /* 0x0023e200081004ff */
[----:B------:R1:W4:Y:S01]  /*3020*/  @P0 SYNCS.PHASECHK.TRANS64.TRYWAIT P2, [UR4], R2 ;  /* 0x00000002ff0005a7 */ /* 0x0003220008041104 */
[----:B--2---:R-:W-:Y:S01]  /*3030*/  LOP3.LUT P1, RZ, R6, 0x1, RZ, 0xc0, !PT ;  /* 0x0000000106ff7812 */ /* 0x004fe2000782c0ff */
[----:B------:R-:W2:Y:S02]  /*3040*/  SYNCS.PHASECHK.TRANS64.TRYWAIT P0, [UR8+0xd0], R0 ;  /* 0x0000d000ff0075a7 */ /* 0x000ea40008001108 */
[----:B-12-4-:R-:W-:Y:S10]  /*3050*/  @!P0 BRA `(.L_x_54) ;  /* 0x0000005c00e08947 */ /* 0x016ff40003800000 */
.L_x_148:
[----:B------:R-:W-:Y:S01]  /*3060*/  IADD3 R10, PT, PT, R10, 0x1, RZ ;  /* 0x000000010a0a7810 */ /* 0x000fe20007ffe0ff */
[----:B------:R-:W-:Y:S06]  /*3070*/  BRA.U !UP3, `(.L_x_55) ;  /* 0x000000010b987547 */ /* 0x000fec000b800000 */
[----:B------:R-:W-:Y:S01]  /*3080*/  UPLOP3.LUT UP4, UPT, UPT, UPT, UPT, 0x40, 0x4 ;  /* 0x000000000004789c */ /* 0x000fe20003f8e870 */
[----:B------:R-:W-:Y:S01]  /*3090*/  UMOV UR16, UR10 ;  /* 0x0000000a00107c82 */ /* 0x000fe20008000000 */
[----:B------:R-:W-:Y:S01]  /*30a0*/  UMOV UR15, UR5 ;  /* 0x00000005000f7c82 */ /* 0x000fe20008000000 */
[----:B------:R-:W-:-:S08]  /*30b0*/  UMOV UR14, UR17 ;  /* 0x00000011000e7c82 */ /* 0x000fd00008000000 */
.L_x_58:
[----:B------:R-:W-:Y:S02]  /*30c0*/  UIADD3 UR16, UPT, UPT, UR16, 0x1, URZ ;  /* 0x0000000110107890 */ /* 0x000fe4000fffe0ff */
[----:B--2---:R-:W-:Y:S02]  /*30d0*/  ULEA UR7, UR14, UR6, 0x3 ;  /* 0x000000060e077291 */ /* 0x004fe4000f8e18ff */
[----:B------:R-:W-:Y:S01]  /*30e0*/  UISETP.NE.AND UP0, UPT, UR16, URZ, UPT ;  /* 0x000000ff1000728c */ /* 0x000fe2000bf05270 */
[----:B----4-:R-:W-:Y:S10]  /*30f0*/  @P2 BRA `(.L_x_56) ;  /* 0x00000000000c2947 */ /* 0x010ff40003800000 */
[----:B-1----:R-:W-:Y:S04]  /*3100*/  SHF.L.U32 R2, R8, 0x1f, RZ ;  /* 0x0000001f08027819 */ /* 0x002fe800000006ff */
[----:B------:R-:W1:Y:S02]  /*3110*/  SYNCS.PHASECHK.TRANS64.TRYWAIT P0, [UR7], R2 ;  /* 0x00000002ff0075a7 */ /* 0x000e640008001107 */
[----:B-1----:R-:W-:Y:S05]  /*3120*/  @!P0 BRA `(.L_x_57) ;  /* 0x0000005c00c48947 */ /* 0x002fea0003800000 */
.L_x_56:
[----:B------:R-:W-:Y:S01]  /*3130*/  UISETP.NE.AND UP1, UPT, UR15, 0x1, UPT ;  /* 0x000000010f00788c */ /* 0x000fe2000bf25270 */
[----:B------:R-:W-:Y:S01]  /*3140*/  PLOP3.LUT P2, PT, PT, PT, PT, 0x80, 0x8 ;  /* 0x000000000008781c */ /* 0x000fe20003f4f070 */
[----:B------:R-:W-:Y:S02]  /*3150*/  UIADD3 UR17, UPT, UPT, UR14, 0x1, URZ ;  /* 0x000000010e117890 */ /* 0x000fe4000fffe0ff */
[----:B------:R-:W-:Y:S02]  /*3160*/  ULEA UR24, UR14, UR12, 0x9 ;  /* 0x0000000c0e187291 */ /* 0x000fe4000f8e48ff */
[----:B------:R-:W-:Y:S01]  /*3170*/  UISETP.NE.AND UP2, UPT, UR17, 0x4, UPT ;  /* 0x000000041100788c */ /* 0x000fe2000bf45270 */
[----:B------:R-:W-:Y:S01]  /*3180*/  PLOP3.LUT P0, PT, PT, PT, UP1, 0x80, 0x8 ;  /* 0x000000000008781c */ /* 0x000fe20003f0f018 */
[----:B------:R-:W-:Y:S02]  /*3190*/  ULEA UR26, UR14, UR11, 0x9 ;  /* 0x0000000b0e1a7291 */ /* 0x000fe4000f8e48ff */
[----:B------:R-:W-:Y:S02]  /*31a0*/  USEL UR13, URZ, 0x1, UP2 ;  /* 0x00000001ff0d7887 */ /* 0x000fe40009000000 */
[----:B------:R-:W-:Y:S02]  /*31b0*/  USEL UR17, UR17, URZ, UP2 ;  /* 0x000000ff11117287 */ /* 0x000fe40009000000 */
[----:B------:R-:W-:Y:S02]  /*31c0*/  UIADD3 UR30, UPT, UPT, UR24, 0x2, URZ ;  /* 0x00000002181e7890 */ /* 0x000fe4000fffe0ff */
[----:B------:R-:W-:Y:S01]  /*31d0*/  @UP1 ULEA UR4, UR17, UR6, 0x3 ;  /* 0x0000000611041291 */ /* 0x000fe2000f8e18ff */
[----:B------:R-:W-:Y:S01]  /*31e0*/  LOP3.LUT R8, R8, UR13, RZ, 0x3c, !PT ;  /* 0x0000000d08087c12 */ /* 0x000fe2000f8e3cff */
[----:B------:R-:W-:Y:S02]  /*31f0*/  UIADD3 UR28, UPT, UPT, UR26, 0x2, URZ ;  /* 0x000000021a1c7890 */ /* 0x000fe4000fffe0ff */
[----:B------:R-:W-:Y:S01]  /*3200*/  UIADD3 UR7, UPT, UPT, UR7, 0x20, URZ ;  /* 0x0000002007077890 */ /* 0x000fe2000fffe0ff */
[----:B-1----:R-:W-:Y:S01]  /*3210*/  @P0 SHF.L.U32 R0, R8, 0x1f, RZ ;  /* 0x0000001f08000819 */ /* 0x002fe200000006ff */
[----:B------:R-:W-:Y:S01]  /*3220*/  UMOV UR25, 0x80004020 ;  /* 0x8000402000197882 */ /* 0x000fe20000000000 */
[----:B------:R-:W-:Y:S01]  /*3230*/  UMOV UR27, 0x80004020 ;  /* 0x80004020001b7882 */ /* 0x000fe20000000000 */
[----:B------:R-:W-:Y:S01]  /*3240*/  UMOV UR31, 0x80004020 ;  /* 0x80004020001f7882 */ /* 0x000fe20000000000 */
[----:B------:R2:W4:Y:S01]  /*3250*/  @P0 SYNCS.PHASECHK.TRANS64.TRYWAIT P2, [UR4], R0 ;  /* 0x00000000ff0005a7 */ /* 0x0005220008041104 */
[----:B------:R-:W-:Y:S01]  /*3260*/  UIADD3 UR15, UPT, UPT, UR15, -0x1, URZ ;  /* 0xffffffff0f0f7890 */ /* 0x000fe2000fffe0ff */
[----:B------:R2:W-:Y:S01]  /*3270*/  UTCHMMA gdesc[UR26], gdesc[UR24], tmem[UR9], tmem[UR22], idesc[UR23], UP4 ;  /* 0x00ff16181a0075ea */ /* 0x0005e2000a000009 */
[----:B------:R-:W-:Y:S01]  /*3280*/  UPLOP3.LUT UP4, UPT, UPT, UPT, UPT, 0x80, 0x8 ;  /* 0x000000000008789c */ /* 0x000fe20003f8f070 */
[----:B------:R-:W-:Y:S01]  /*3290*/  UMOV UR29, 0x80004020 ;  /* 0x80004020001d7882 */ /* 0x000fe20000000000 */
[----:B------:R-:W-:Y:S01]  /*32a0*/  UMOV UR14, UR17 ;  /* 0x00000011000e7c82 */ /* 0x000fe20008000000 */
[----:B------:R2:W-:Y:S01]  /*32b0*/  UTCHMMA gdesc[UR28], gdesc[UR30], tmem[UR9], tmem[UR20], idesc[UR21], UPT ;  /* 0x00ff141e1c0075ea */ /* 0x0005e2000b800009 */
[----:B------:R2:W-:Y:S01]  /*32c0*/  UTCBAR [UR7], URZ ;  /* 0x000000ff070073e9 */ /* 0x0005e200080000ff */
[----:B------:R-:W-:Y:S06]  /*32d0*/  BRA.U UP0, `(.L_x_58) ;  /* 0xfffffffd00787547 */ /* 0x000fec000b83ffff */
.L_x_55:
[----:B------:R-:W-:Y:S01]  /*32e0*/  UIADD3 UR18, UPT, UPT, UR18, 0x1, URZ ;  /* 0x0000000112127890 */ /* 0x000fe2000fffe0ff */
[C---:B------:R-:W-:Y:S01]  /*32f0*/  ISETP.NE.AND P0, PT, R10.reuse, 0x2, PT ;  /* 0x000000020a00780c */ /* 0x040fe20003f05270 */
[----:B------:R-:W-:Y:S02]  /*3300*/  UIADD3 UR8, UPT, UPT, UR8, 0xb0, URZ ;  /* 0x000000b008087890 */ /* 0x000fe4000fffe0ff */
[----:B------:R-:W-:Y:S01]  /*3310*/  UISETP.NE.AND UP0, UPT, UR18, 0x4, UPT ;  /* 0x000000041200788c */ /* 0x000fe2000bf05270 */
[----:B-12---:R-:W-:Y:S02]  /*3320*/  SEL R0, RZ, 0x1, P0 ;  /* 0x00000001ff007807 */ /* 0x006fe40000000000 */
[----:B------:R-:W-:Y:S01]  /*3330*/  SEL R10, R10, RZ, P0 ;  /* 0x000000ff0a0a7207 */ /* 0x000fe20000000000 */
[----:B------:R-:W-:Y:S01]  /*3340*/  USEL UR4, URZ, 0x1, UP0 ;  /* 0x00000001ff047887 */ /* 0x000fe20008000000 */
[----:B------:R-:W-:Y:S01]  /*3350*/  LOP3.LUT R9, R9, R0, RZ, 0x3c, !PT ;  /* 0x0000000009097212 */ /* 0x000fe200078e3cff */
[----:B------:R-:W-:Y:S01]  /*3360*/  USEL UR18, UR18, URZ, UP0 ;  /* 0x000000ff12127287 */ /* 0x000fe20008000000 */
[----:B------:R1:W-:Y:S03]  /*3370*/  UTCBAR [UR8], URZ ;  /* 0x000000ff080073e9 */ /* 0x0003e600080000ff */
[----:B------:R-:W-:Y:S01]  /*3380*/  LOP3.LUT R11, R11, UR4, RZ, 0x3c, !PT ;  /* 0x000000040b0b7c12 */ /* 0x000fe2000f8e3cff */
[----:B------:R-:W-:Y:S07]  /*3390*/  @P1 BRA `(.L_x_59) ;  /* 0xfffffff800c81947 */ /* 0x000fee000383ffff */
[----:B------:R-:W2:Y:S01]  /*33a0*/  S2UR UR4, SR_CgaCtaId ;  /* 0x00000000000479c3 */ /* 0x000ea20000008800 */
[----:B------:R-:W-:Y:S01]  /*33b0*/  ELECT P0, URZ, PT ;  /* 0x0000000000ff782f */ /* 0x000fe20003800000 */
[----:B------:R-:W-:Y:S01]  /*33c0*/  IMAD.MOV.U32 R0, RZ, RZ, 0x1 ;  /* 0x00000001ff007424 */ /* 0x000fe200078e00ff */
[----:B------:R-:W-:Y:S01]  /*33d0*/  UIADD3 UR6, UPT, UPT, UR6, 0xd0, URZ ;  /* 0x000000d006067890 */ /* 0x000fe2000fffe0ff */
[----:B------:R-:W-:Y:S01]  /*33e0*/  SHF.L.U32 R2, R11, 0x1f, RZ ;  /* 0x0000001f0b027819 */ /* 0x000fe200000006ff */
[----:B------:R-:W-:-:S03]  /*33f0*/  UMOV UR5, 0x40 ;  /* 0x0000004000057882 */ /* 0x000fc60000000000 */
[----:B------:R-:W-:Y:S01]  /*3400*/  UVIRTCOUNT.DEALLOC.SMPOOL 0x80 ;  /* 0x000000800000784c */ /* 0x000fe20000000000 */
[----:B--2---:R-:W-:Y:S02]  /*3410*/  ULEA UR4, UR4, UR5, 0x18 ;  /* 0x0000000504047291 */ /* 0x004fe4000f8ec0ff */
[----:B------:R-:W-:-:S07]  /*3420*/  ULEA UR5, UR18, UR6, 0x3 ;  /* 0x0000000612057291 */ /* 0x000fce000f8e18ff */
[----:B------:R2:W-:Y:S02]  /*3430*/  @P0 STS.U8 [UR4+0x1c], R0 ;  /* 0x00001c00ff000988 */ /* 0x0005e40008000004 */
[----:B------:R-:W3:Y:S02]  /*3440*/  SYNCS.PHASECHK.TRANS64.TRYWAIT P0, [UR5], R2 ;  /* 0x00000002ff0075a7 */ /* 0x000ee40008001105 */
[----:B--23--:R-:W-:Y:S05]  /*3450*/  @!P0 BRA `(.L_x_60) ;  /* 0x0000005c00108947 */ /* 0x00cfea0003800000 */
.L_x_151:
[----:B------:R-:W-:-:S04]  /*3460*/  UIADD3 UR7, UPT, UPT, UR18, 0x1, URZ ;  /* 0x0000000112077890 */ /* 0x000fc8000fffe0ff */
[----:B------:R-:W-:-:S04]  /*3470*/  UISETP.NE.AND UP0, UPT, UR7, 0x4, UPT ;  /* 0x000000040700788c */ /* 0x000fc8000bf05270 */
[----:B-1----:R-:W-:Y:S02]  /*3480*/  USEL UR8, URZ, 0x1, UP0 ;  /* 0x00000001ff087887 */ /* 0x002fe40008000000 */
[----:B------:R-:W-:-:S04]  /*3490*/  USEL UR7, UR7, URZ, UP0 ;  /* 0x000000ff07077287 */ /* 0x000fc80008000000 */
[----:B------:R-:W-:Y:S01]  /*34a0*/  ULEA UR5, UR7, UR6, 0x3 ;  /* 0x0000000607057291 */ /* 0x000fe2000f8e18ff */
[----:B--2---:R-:W-:-:S04]  /*34b0*/  LOP3.LUT R2, R11, UR8, RZ, 0x3c, !PT ;  /* 0x000000080b027c12 */ /* 0x004fc8000f8e3cff */
[----:B------:R-:W-:-:S04]  /*34c0*/  SHF.L.U32 R3, R2, 0x1f, RZ ;  /* 0x0000001f02037819 */ /* 0x000fc800000006ff */
[----:B------:R-:W1:Y:S02]  /*34d0*/  SYNCS.PHASECHK.TRANS64.TRYWAIT P0, [UR5], R3 ;  /* 0x00000003ff0075a7 */ /* 0x000e640008001105 */
[----:B-1----:R-:W-:Y:S05]  /*34e0*/  @!P0 BRA `(.L_x_61) ;  /* 0x0000005c00048947 */ /* 0x002fea0003800000 */
.L_x_153:
        /* <DEDUP_REMOVED lines=9> */
.L_x_155:
[----:B------:R-:W-:-:S04]  /*3580*/  UIADD3 UR7, UPT, UPT, UR7, 0x1, URZ ;  /* 0x0000000107077890 */ /* 0x000fc8000fffe0ff */
[----:B------:R-:W-:-:S04]  /*3590*/  UISETP.NE.AND UP0, UPT, UR7, 0x4, UPT ;  /* 0x000000040700788c */ /* 0x000fc8000bf05270 */
[----:B------:R-:W-:Y:S02]  /*35a0*/  USEL UR5, URZ, 0x1, UP0 ;  /* 0x00000001ff057887 */ /* 0x000fe40008000000 */
[----:B------:R-:W-:-:S04]  /*35b0*/  USEL UR7, UR7, URZ, UP0 ;  /* 0x000000ff07077287 */ /* 0x000fc80008000000 */
[----:B------:R-:W-:Y:S01]  /*35c0*/  ULEA UR7, UR7, UR6, 0x3 ;  /* 0x0000000607077291 */ /* 0x000fe2000f8e18ff */
[----:B------:R-:W-:-:S04]  /*35d0*/  LOP3.LUT R2, R2, UR5, RZ, 0x3c, !PT ;  /* 0x0000000502027c12 */ /* 0x000fc8000f8e3cff */
[----:B------:R-:W-:-:S04]  /*35e0*/  SHF.L.U32 R2, R2, 0x1f, RZ ;  /* 0x0000001f02027819 */ /* 0x000fc800000006ff */
[----:B------:R-:W2:Y:S02]  /*35f0*/  SYNCS.PHASECHK.TRANS64.TRYWAIT P0, [UR7], R2 ;  /* 0x00000002ff0075a7 */ /* 0x000ea40008001107 */
[----:B--2---:R-:W-:Y:S05]  /*3600*/  @!P0 BRA `(.L_x_63) ;  /* 0x0000005800ec8947 */ /* 0x004fea0003800000 */
.L_x_157:
[----:B------:R-:W-:Y:S01]  /*3610*/  NOP ;  /* 0x0000000000007918 */ /* 0x000fe20000000000 */
[----:B-1----:R-:W1:Y:S01]  /*3620*/  LDS R0, [UR4+0x14] ;  /* 0x00001404ff007984 */ /* 0x002e620008000800 */
[----:B------:R-:W-:Y:S01]  /*3630*/  ULOP3.LUT UR6, UR19, 0xffff, URZ, 0xc0, !UPT ;  /* 0x0000ffff13067892 */ /* 0x000fe2000f8ec0ff */
[----:B------:R-:W-:Y:S01]  /*3640*/  UMOV UR8, 0xffff ;  /* 0x0000ffff00087882 */ /* 0x000fe20000000000 */
[----:B------:R-:W-:Y:S02]  /*3650*/  UMOV UR5, 0x1 ;  /* 0x0000000100057882 */ /* 0x000fe40000000000 */
[----:B------:R-:W-:-:S04]  /*3660*/  USHF.R.U32.HI UR6, URZ, 0x5, UR6 ;  /* 0x00000005ff067899 */ /* 0x000fc80008011606 */
[----:B------:R-:W-:Y:S02]  /*3670*/  USHF.L.U32 UR8, UR8, UR6, URZ ;  /* 0x0000000608087299 */ /* 0x000fe400080006ff */
[----:B------:R-:W-:-:S04]  /*3680*/  USHF.L.U32 UR5, UR5, UR6, URZ ;  /* 0x0000000605057299 */ /* 0x000fc800080006ff */
[----:B-1----:R-:W-:-:S04]  /*3690*/  LOP3.LUT R0, R0, UR8, RZ, 0xc0, !PT ;  /* 0x0000000800007c12 */ /* 0x002fc8000f8ec0ff */
[----:B------:R-:W-:-:S13]  /*36a0*/  ISETP.NE.AND P0, PT, R0, UR8, PT ;  /* 0x0000000800007c0c */ /* 0x000fda000bf05270 */
[----:B------:R-:W-:Y:S05]  /*36b0*/  @P0 BRA `(.L_x_64) ;  /* 0x0000000000580947 */ /* 0x000fea0003800000 */
[----:B------:R-:W1:Y:S02]  /*36c0*/  LDS R0, [UR4+0x18] ;  /* 0x00001804ff007984 */ /* 0x000e640008000800 */
[----:B-1----:R-:W-:-:S04]  /*36d0*/  LOP3.LUT R0, R0, UR5, RZ, 0xc0, !PT ;  /* 0x0000000500007c12 */ /* 0x002fc8000f8ec0ff */
[----:B------:R-:W-:-:S13]  /*36e0*/  ISETP.NE.AND P0, PT, R0, UR5, PT ;  /* 0x0000000500007c0c */ /* 0x000fda000bf05270 */
[----:B------:R-:W-:Y:S05]  /*36f0*/  @P0 BRA `(.L_x_65) ;  /* 0x00000000003c0947 */ /* 0x000fea0003800000 */
[----:B------:R-:W1:Y:S01]  /*3700*/  S2R R2, SR_LANEID ;  /* 0x0000000000027919 */ /* 0x000e620000000000 */
[----:B------:R-:W-:Y:S01]  /*3710*/  ULOP3.LUT UR8, URZ, UR8, URZ, 0x33, !UPT ;  /* 0x00000008ff087292 */ /* 0x000fe2000f8e33ff */
[----:B------:R-:W-:Y:S02]  /*3720*/  VOTEU.ANY UR7, UPT, PT ;  /* 0x0000000000077886 */ /* 0x000fe400038e0100 */
[----:B------:R-:W-:-:S03]  /*3730*/  UFLO.U32 UR7, UR7 ;  /* 0x00000007000772bd */ /* 0x000fc600080e0000 */
[----:B------:R-:W-:-:S04]  /*3740*/  IMAD.U32 R0, RZ, RZ, UR8 ;  /* 0x00000008ff007e24 */ /* 0x000fc8000f8e00ff */
[----:B------:R2:W3:Y:S02]  /*3750*/  REDUX UR6, R0 ;  /* 0x00000000000673c4 */ /* 0x0004e40000000000 */
[----:B------:R1:W-:Y:S02]  /*3760*/  UTCATOMSWS.AND URZ, UR8 ;  /* 0x0000000800ff79e3 */ /* 0x0003e40008000000 */
[----:B-1----:R-:W-:Y:S02]  /*3770*/  ISETP.EQ.U32.AND P0, PT, R2, UR7, PT ;  /* 0x0000000702007c0c */ /* 0x002fe4000bf02070 */
[----:B--2---:R-:W-:Y:S02]  /*3780*/  LOP3.LUT R0, RZ, UR5, RZ, 0x33, !PT ;  /* 0x00000005ff007c12 */ /* 0x004fe4000f8e33ff */
[----:B---3--:R-:W-:Y:S02]  /*3790*/  MOV R2, UR6 ;  /* 0x0000000600027c02 */ /* 0x008fe40008000f00 */
[----:B------:R-:W1:Y:S07]  /*37a0*/  REDUX UR5, R0 ;  /* 0x00000000000573c4 */ /* 0x000e6e0000000000 */
[----:B------:R2:W-:Y:S01]  /*37b0*/  @P0 ATOMS.AND RZ, [UR4+0x14], R2 ;  /* 0x00001402ffff098c */ /* 0x0005e2000a800004 */
[----:B-1----:R-:W-:-:S05]  /*37c0*/  IMAD.U32 R0, RZ, RZ, UR5 ;  /* 0x00000005ff007e24 */ /* 0x002fca000f8e00ff */
[----:B------:R2:W-:Y:S01]  /*37d0*/  @P0 ATOMS.AND RZ, [UR4+0x18], R0 ;  /* 0x00001800ffff098c */ /* 0x0005e2000a800004 */
[----:B------:R-:W-:Y:S05]  /*37e0*/  BRA `(.L_x_66) ;  /* 0x0000000000147947 */ /* 0x000fea0003800000 */
.L_x_65:
[----:B------:R-:W-:Y:S02]  /*37f0*/  MOV R2, 0x3810 ;  /* 0x0000381000027802 */ /* 0x000fe40000000f00 */
[----:B----45:R-:W-:Y:S05]  /*3800*/  CALL.REL.NOINC `($__internal_0_$__cuda_sm10x_tcgen05_guardrail_trap_col_being_dealloced_not_returned_by_alloc) ;  /* 0x0000005c00d47944 */ /* 0x030fea0003c00000 */
[----:B------:R-:W-:Y:S05]  /*3810*/  BRA `(.L_x_66) ;  /* 0x0000000000087947 */ /* 0x000fea0003800000 */
.L_x_64:
[----:B------:R-:W-:Y:S02]  /*3820*/  MOV R2, 0x3840 ;  /* 0x0000384000027802 */ /* 0x000fe40000000f00 */
[----:B----45:R-:W-:Y:S05]  /*3830*/  CALL.REL.NOINC `($__internal_2_$__cuda_sm10x_tcgen05_guardrail_trap_unallocated_columns_being_dealloced) ;  /* 0x0000005c00e07944 */ /* 0x030fea0003c00000 */
.L_x_66:
[----:B------:R-:W-:Y:S01]  /*3840*/  NOP ;  /* 0x0000000000007918 */ /* 0x000fe20000000000 */
[----:B------:R-:W-:Y:S05]  /*3850*/  EXIT ;  /* 0x000000000000794d */ /* 0x000fea0003800000 */
.L_x_48:
[----:B------:R-:W-:-:S09]  /*3860*/  UISETP.NE.OR UP2, UPT, UR8, 0x3, !UP2 ;  /* 0x000000030800788c */ /* 0x000fd2000d745670 */
[----:B------:R-:W-:Y:S05]  /*3870*/  BRA.U UP2, `(.L_x_67) ;  /* 0x0000001102087547 */ /* 0x000fea000b800000 */
[----:B------:R-:W1:Y:S01]  /*3880*/  LDC R0, c[0x0][0xb30] ;  /* 0x0002cc00ff007b82 */ /* 0x000e620000000800 */
[----:B------:R-:W2:Y:S01]  /*3890*/  LDCU.64 UR8, c[0x0][0x888] ;  /* 0x00011100ff0877ac */ /* 0x000ea20008000a00 */
[----:B------:R-:W-:Y:S02]  /*38a0*/  HFMA2 R27, -RZ, RZ, 0, 0 ;  /* 0x00000000ff1b7431 */ /* 0x000fe400000001ff */
[----:B------:R-:W-:Y:S01]  /*38b0*/  IMAD.MOV.U32 R29, RZ, RZ, 0x1 ;  /* 0x00000001ff1d7424 */ /* 0x000fe200078e00ff */
[----:B------:R-:W-:Y:S01]  /*38c0*/  MOV R25, 0x2000 ;  /* 0x0000200000197802 */ /* 0x000fe20000000f00 */
[----:B------:R-:W4:Y:S01]  /*38d0*/  LDCU.64 UR4, c[0x0][0x890] ;  /* 0x00011200ff0477ac */ /* 0x000f220008000a00 */
[----:B------:R-:W-:Y:S01]  /*38e0*/  IMAD.MOV.U32 R28, RZ, RZ, RZ ;  /* 0x000000ffff1c7224 */ /* 0x000fe200078e00ff */
[----:B------:R-:W3:Y:S01]  /*38f0*/  LDC R24, c[0x0][0x370] ;  /* 0x0000dc00ff187b82 */ /* 0x000ee20000000800 */
[----:B------:R-:W-:Y:S01]  /*3900*/  UMOV UR7, 0x400 ;  /* 0x0000040000077882 */ /* 0x000fe20000000000 */
[----:B------:R-:W-:-:S02]  /*3910*/  UPLOP3.LUT UP1, UPT, UPT, UPT, UPT, 0x40, 0x4 ;  /* 0x000000000004789c */ /* 0x000fc40003f2e870 */
[----:B------:R-:W-:-:S04]  /*3920*/  ULEA UR7, UR37, UR7, 0x18 ;  /* 0x0000000725077291 */ /* 0x000fc8000f8ec0ff */
[----:B------:R-:W3:Y:S01]  /*3930*/  LDC R3, c[0x0][0xb0c] ;  /* 0x0002c300ff037b82 */ /* 0x000ee20000000800 */
[----:B------:R-:W-:Y:S02]  /*3940*/  UIADD3 UR13, UPT, UPT, UR7, 0x58, URZ ;  /* 0x00000058070d7890 */ /* 0x000fe4000fffe0ff */
[----:B--2---:R-:W-:Y:S02]  /*3950*/  UISETP.NE.U32.AND UP2, UPT, UR8, URZ, UPT ;  /* 0x000000ff0800728c */ /* 0x004fe4000bf45070 */
[----:B------:R-:W-:Y:S02]  /*3960*/  UIADD3 UR33, UPT, UPT, UR7, 0x40, URZ ;  /* 0x0000004007217890 */ /* 0x000fe4000fffe0ff */
[----:B----4-:R-:W-:Y:S01]  /*3970*/  UISETP.NE.U32.AND UP3, UPT, UR4, URZ, UPT ;  /* 0x000000ff0400728c */ /* 0x010fe2000bf65070 */
[----:B------:R-:W2:Y:S01]  /*3980*/  LDC R18, c[0x0][0xb20] ;  /* 0x0002c800ff127b82 */ /* 0x000ea20000000800 */
[----:B-1----:R-:W-:Y:S01]  /*3990*/  ISETP.NE.AND P1, PT, R0, 0x1, PT ;  /* 0x000000010000780c */ /* 0x002fe20003f25270 */
[----:B------:R-:W-:-:S02]  /*39a0*/  UISETP.NE.AND.EX UP2, UPT, UR9, URZ, UPT, UP2 ;  /* 0x000000ff0900728c */ /* 0x000fc4000bf45320 */
[----:B------:R-:W-:Y:S02]  /*39b0*/  UIADD3 UR25, UPT, UPT, UR7, 0x48, URZ ;  /* 0x0000004807197890 */ /* 0x000fe4000fffe0ff */
[----:B------:R-:W-:Y:S02]  /*39c0*/  UIADD3 UR17, UPT, UPT, UR7, 0x50, URZ ;  /* 0x0000005007117890 */ /* 0x000fe4000fffe0ff */
[----:B------:R-:W1:Y:S01]  /*39d0*/  LDC.64 R30, c[0x0][0x348] ;  /* 0x0000d200ff1e7b82 */ /* 0x000e620000000a00 */
[----:B------:R-:W-:Y:S02]  /*39e0*/  UPRMT UR13, UR37, 0x654, UR13 ;  /* 0x00000654250d7896 */ /* 0x000fe4000800000d */
[----:B------:R-:W-:-:S05]  /*39f0*/  UISETP.NE.AND.EX UP3, UPT, UR5, URZ, UPT, UP3 ;  /* 0x000000ff0500728c */ /* 0x000fca000bf65330 */
[----:B------:R-:W4:Y:S08]  /*3a00*/  LDC.64 R16, c[0x0][0xb10] ;  /* 0x0002c400ff107b82 */ /* 0x000f300000000a00 */
[----:B------:R-:W1:Y:S08]  /*3a10*/  LDC.64 R6, c[0x0][0xb18] ;  /* 0x0002c600ff067b82 */ /* 0x000e700000000a00 */
[----:B------:R-:W1:Y:S08]  /*3a20*/  LDC.64 R4, c[0x0][0xb28] ;  /* 0x0002ca00ff047b82 */ /* 0x000e700000000a00 */
[----:B--23--:R-:W1:Y:S02]  /*3a30*/  LDC R19, c[0x0][0x374] ;  /* 0x0000dd00ff137b82 */ /* 0x00ce640000000800 */
.L_x_78:
[C---:B------:R-:W-:Y:S02]  /*3a40*/  LEA R0, R28.reuse, UR7, 0x3 ;  /* 0x000000071c007c11 */ /* 0x040fe4000f8e18ff */
[----:B------:R-:W-:Y:S02]  /*3a50*/  SHF.L.U32 R2, R27, 0x1f, RZ ;  /* 0x0000001f1b027819 */ /* 0x000fe400000006ff */
[----:B------:R-:W-:Y:S02]  /*3a60*/  LEA R20, R28, UR7, 0x4 ;  /* 0x000000071c147c11 */ /* 0x000fe4000f8e20ff */
[----:B--2---:R-:W2:Y:S02]  /*3a70*/  SYNCS.PHASECHK.TRANS64.TRYWAIT P0, [R0+URZ+0x90], R2 ;  /* 0x00009002000075a7 */ /* 0x004ea400080011ff */
[----:B--2---:R-:W-:Y:S05]  /*3a80*/  @!P0 BRA `(.L_x_68) ;  /* 0x0000005400e48947 */ /* 0x004fea0003800000 */
.L_x_158:
[----:B------:R-:W-:Y:S01]  /*3a90*/  ISETP.GE.AND P0, PT, R40, 0x1, PT ;  /* 0x000000012800780c */ /* 0x000fe20003f06270 */
[----:B------:R-:W3:Y:S01]  /*3aa0*/  LDS.128 R20, [R20+0x120] ;  /* 0x0001200014147984 */ /* 0x000ee20000000c00 */
[----:B--2---:R-:W-:Y:S01]  /*3ab0*/  VIADD R0, R0, 0xa0 ;  /* 0x000000a000007836 */ /* 0x004fe20000000000 */
[----:B------:R-:W-:Y:S01]  /*3ac0*/  @!PT LDS RZ, [RZ] ;  /* 0x00000000fffff984 */ /* 0x000fe20000000800 */
[----:B------:R-:W-:Y:S01]  /*3ad0*/  @!PT LDS RZ, [RZ] ;  /* 0x00000000fffff984 */ /* 0x000fe20000000800 */
[----:B------:R-:W-:Y:S01]  /*3ae0*/  @!PT LDS RZ, [RZ] ;  /* 0x00000000fffff984 */ /* 0x000fe20000000800 */
[----:B------:R-:W-:Y:S01]  /*3af0*/  @!PT LDS RZ, [RZ] ;  /* 0x00000000fffff984 */ /* 0x000fe20000000800 */
[----:B------:R2:W-:Y:S06]  /*3b00*/  MEMBAR.ALL.CTA ;  /* 0x0000000000007992 */ /* 0x0005ec0000008000 */
[----:B--2---:R-:W2:Y:S01]  /*3b10*/  FENCE.VIEW.ASYNC.S ;  /* 0x00000000000073c6 */ /* 0x004ea20000000000 */
[----:B------:R-:W-:Y:S04]  /*3b20*/  PRMT R0, RZ, 0x654, R0 ;  /* 0x00000654ff007816 */ /* 0x000fe80000000000 */
[----:B--2---:R2:W-:Y:S01]  /*3b30*/  SYNCS.ARRIVE.TRANS64.RED.A1T0 RZ, [R0+URZ], RZ ;  /* 0x000000ff00ff79a7 */ /* 0x0045e200081004ff */
[----:B---3--:R-:W-:Y:S11]  /*3b40*/  LOP3.LUT P3, RZ, R22, 0x1, RZ, 0xc0, !PT ;  /* 0x0000000116ff7812 */ /* 0x008ff6000786c0ff */
[----:B------:R-:W-:Y:S02]  /*3b50*/  @!UPT UIADD3 URZ, UPT, UPT, URZ, URZ, URZ ;  /* 0x000000fffffff290 */ /* 0x000fe4000fffe0ff */
[----:B------:R-:W-:Y:S02]  /*3b60*/  @P3 MOV R11, R20 ;  /* 0x00000014000b3202 */ /* 0x000fe40000000f00 */
[----:B------:R-:W-:Y:S01]  /*3b70*/  @P3 LOP3.LUT R10, R21, 0xffff, RZ, 0xc0, !PT ;  /* 0x0000ffff150a3812 */ /* 0x000fe200078ec0ff */
[----:B--2---:R-:W-:Y:S06]  /*3b80*/  @!P0 BRA `(.L_x_69) ;  /* 0x0000000000a48947 */ /* 0x004fec0003800000 */
[-C--:B-1----:R-:W-:Y:S01]  /*3b90*/  IMAD.HI.U32 R0, R19, R7.reuse, RZ ;  /* 0x0000000713007227 */ /* 0x082fe200078e00ff */
[----:B------:R-:W-:Y:S02]  /*3ba0*/  ISETP.NE.AND P0, PT, R6, 0x1, PT ;  /* 0x000000010600780c */ /* 0x000fe40003f05270 */
[----:B------:R-:W-:Y:S01]  /*3bb0*/  ISETP.NE.AND P2, PT, R40, 0x1, PT ;  /* 0x000000012800780c */ /* 0x000fe20003f45270 */
[----:B----4-:R-:W-:Y:S01]  /*3bc0*/  IMAD.HI.U32 R9, R24, R16, RZ ;  /* 0x0000001018097227 */ /* 0x010fe200078e00ff */
[----:B------:R-:W-:Y:S02]  /*3bd0*/  SHF.R.U32.HI R0, RZ, R18, R0 ;  /* 0x00000012ff007219 */ /* 0x000fe40000011600 */
[----:B------:R-:W-:Y:S01]  /*3be0*/  ISETP.NE.AND P4, PT, R3, 0x1, PT ;  /* 0x000000010300780c */ /* 0x000fe20003f85270 */
[----:B------:R-:W-:Y:S01]  /*3bf0*/  IMAD.HI.U32 R13, R10, R7, RZ ;  /* 0x000000070a0d7227 */ /* 0x000fe200078e00ff */
[----:B------:R-:W-:Y:S02]  /*3c00*/  SHF.R.U32.HI R9, RZ, R17, R9 ;  /* 0x00000011ff097219 */ /* 0x000fe40000011609 */
[----:B------:R-:W-:Y:S01]  /*3c10*/  SEL R0, R19, R0, !P0 ;  /* 0x0000000013007207 */ /* 0x000fe20004000000 */
[----:B------:R-:W-:Y:S01]  /*3c20*/  IMAD.HI.U32 R12, R11, R16, RZ ;  /* 0x000000100b0c7227 */ /* 0x000fe200078e00ff */
[----:B------:R-:W-:Y:S03]  /*3c30*/  SEL R9, R24, R9, !P4 ;  /* 0x0000000918097207 */ /* 0x000fe60006000000 */
[-C--:B------:R-:W-:Y:S01]  /*3c40*/  IMAD.HI.U32 R8, R0, R4.reuse, RZ ;  /* 0x0000000400087227 */ /* 0x080fe200078e00ff */
[----:B------:R-:W-:Y:S03]  /*3c50*/  SHF.R.U32.HI R12, RZ, R17, R12 ;  /* 0x00000011ff0c7219 */ /* 0x000fe6000001160c */
[----:B------:R-:W-:Y:S01]  /*3c60*/  IMAD.HI.U32 R2, R9, R4, RZ ;  /* 0x0000000409027227 */ /* 0x000fe200078e00ff */
[-C--:B------:R-:W-:Y:S02]  /*3c70*/  @P2 SHF.R.U32.HI R0, RZ, R5.reuse, R8 ;  /* 0x00000005ff002219 */ /* 0x080fe40000011608 */
[----:B------:R-:W-:Y:S02]  /*3c80*/  SHF.R.U32.HI R8, RZ, R18, R13 ;  /* 0x00000012ff087219 */ /* 0x000fe4000001160d */
[----:B------:R-:W-:Y:S01]  /*3c90*/  @P2 SHF.R.U32.HI R9, RZ, R5, R2 ;  /* 0x00000005ff092219 */ /* 0x000fe20000011602 */
[----:B------:R-:W-:Y:S01]  /*3ca0*/  IMAD R0, R40, R0, RZ ;  /* 0x0000000028007224 */ /* 0x000fe200078e02ff */
[----:B------:R-:W-:Y:S02]  /*3cb0*/  SEL R8, R10, R8, !P0 ;  /* 0x000000080a087207 */ /* 0x000fe40004000000 */
[----:B------:R-:W-:Y:S01]  /*3cc0*/  SEL R2, R11, R12, !P4 ;  /* 0x0000000c0b027207 */ /* 0x000fe20006000000 */
[----:B------:R-:W-:Y:S01]  /*3cd0*/  IMAD R12, R40, R9, RZ ;  /* 0x00000009280c7224 */ /* 0x000fe200078e02ff */
[C---:B------:R-:W-:Y:S01]  /*3ce0*/  ISETP.GE.AND P0, PT, R8.reuse, R0, PT ;  /* 0x000000000800720c */ /* 0x040fe20003f06270 */
[----:B------:R-:W-:Y:S03]  /*3cf0*/  IMAD.HI.U32 R0, R8, R4, RZ ;  /* 0x0000000408007227 */ /* 0x000fe600078e00ff */
[----:B------:R-:W-:Y:S02]  /*3d00*/  ISETP.GE.OR P0, PT, R2, R12, P0 ;  /* 0x0000000c0200720c */ /* 0x000fe40000706670 */
[-C--:B------:R-:W-:Y:S04]  /*3d10*/  SHF.R.U32.HI R0, RZ, R5.reuse, R0 ;  /* 0x00000005ff007219 */ /* 0x080fe80000011600 */
[----:B------:R-:W-:Y:S05]  /*3d20*/  SEL R13, R8, R0, !P2 ;  /* 0x00000000080d7207 */ /* 0x000fea0005000000 */
[----:B------:R-:W-:Y:S02]  /*3d30*/  IMAD.MOV R12, RZ, RZ, -R13 ;  /* 0x000000ffff0c7224 */ /* 0x000fe400078e0a0d */
[----:B------:R-:W-:Y:S04]  /*3d40*/  @!P0 IMAD.HI.U32 R0, R2, R4, RZ ;  /* 0x0000000402008227 */ /* 0x000fe800078e00ff */
[----:B------:R-:W-:Y:S01]  /*3d50*/  IMAD R12, R40, R12, R8 ;  /* 0x0000000c280c7224 */ /* 0x000fe200078e0208 */
[----:B------:R-:W-:Y:S04]  /*3d60*/  @!P0 SHF.R.U32.HI R0, RZ, R5, R0 ;  /* 0x00000005ff008219 */ /* 0x000fe80000011600 */
[----:B------:R-:W-:Y:S04]  /*3d70*/  @!P0 SEL R0, R2, R0, !P2 ;  /* 0x0000000002008207 */ /* 0x000fe80005000000 */
[----:B------:R-:W-:Y:S01]  /*3d80*/  @!P0 IADD3 R13, PT, PT, R13, -R0, RZ ;  /* 0x800000000d0d8210 */ /* 0x000fe20007ffe0ff */
[----:B------:R-:W-:Y:S01]  /*3d90*/  @!P0 IMAD R0, R9, R12, R0 ;  /* 0x0000000c09008224 */ /* 0x000fe200078e0200 */
[----:B------:R-:W-:Y:S01]  /*3da0*/  IADD3 R9, PT, PT, -R8, RZ, RZ ;  /* 0x000000ff08097210 */ /* 0x000fe20007ffe1ff */
[--C-:B------:R-:W-:Y:S02]  /*3db0*/  IMAD.MOV R12, RZ, RZ, -R2.reuse ;  /* 0x000000ffff0c7224 */ /* 0x100fe400078e0a02 */
[----:B------:R-:W-:Y:S02]  /*3dc0*/  @!P0 IMAD R8, R13, R40, R2 ;  /* 0x000000280d088224 */ /* 0x000fe400078e0202 */
[----:B------:R-:W-:Y:S02]  /*3dd0*/  @!P0 IMAD.MOV.U32 R2, RZ, RZ, R0 ;  /* 0x000000ffff028224 */ /* 0x000fe400078e0000 */
[----:B------:R-:W-:Y:S02]  /*3de0*/  IMAD R11, R3, R12, R11 ;  /* 0x0000000c030b7224 */ /* 0x000fe400078e020b */
[----:B------:R-:W-:Y:S02]  /*3df0*/  IMAD R10, R6, R9, R10 ;  /* 0x00000009060a7224 */ /* 0x000fe400078e020a */
[----:B------:R-:W-:Y:S02]  /*3e00*/  IMAD R11, R2, R3, R11 ;  /* 0x00000003020b7224 */ /* 0x000fe400078e020b */
[----:B------:R-:W-:Y:S02]  /*3e10*/  IMAD R10, R8, R6, R10 ;  /* 0x00000006080a7224 */ /* 0x000fe400078e020a */
.L_x_69:
[----:B------:R-:W-:Y:S05]  /*3e20*/  BRA.U UP1, `(.L_x_70) ;  /* 0x0000000101107547 */ /* 0x000fea000b800000 */
[----:B------:R-:W-:Y:S04]  /*3e30*/  MOV R2, UR6 ;  /* 0x0000000600027c02 */ /* 0x000fe80008000f00 */
[----:B------:R-:W-:Y:S04]  /*3e40*/  SHF.L.U32 R2, R2, 0x1f, RZ ;  /* 0x0000001f02027819 */ /* 0x000fe800000006ff */
[----:B------:R-:W2:Y:S02]  /*3e50*/  SYNCS.PHASECHK.TRANS64.TRYWAIT P0, [UR7+0x88], R2 ;  /* 0x00008802ff0075a7 */ /* 0x000ea40008001107 */
[----:B--2---:R-:W-:Y:S05]  /*3e60*/  @!P0 BRA `(.L_x_71) ;  /* 0x0000005400008947 */ /* 0x004fea0003800000 */
.L_x_70:
[----:B------:R-:W-:Y:S02]  /*3e70*/  R2UR UR35, R15 ;  /* 0x000000000f2372ca */ /* 0x000fe400000e0000 */
[----:B------:R-:W-:Y:S02]  /*3e80*/  R2UR UR34, R14 ;  /* 0x000000000e2272ca */ /* 0x000fe400000e0000 */
[----:B------:R-:W-:Y:S02]  /*3e90*/  ISETP.NE.U32.AND P2, PT, RZ, UR4, PT ;  /* 0x00000004ff007c0c */ /* 0x000fe4000bf45070 */
[----:B------:R-:W-:Y:S02]  /*3ea0*/  SHF.L.U32 R14, R29, 0x1f, RZ ;  /* 0x0000001f1d0e7819 */ /* 0x000fe400000006ff */
[----:B------:R-:W-:Y:S05]  /*3eb0*/  ISETP.NE.AND.EX P2, PT, RZ, UR5, PT, P2 ;  /* 0x00000005ff007c0c */ /* 0x000fea000bf45320 */
[----:B------:R-:W-:Y:S02]  /*3ec0*/  USHF.L.U32 UR35, UR35, 0x7, URZ ;  /* 0x0000000723237899 */ /* 0x000fe400080006ff */
[----:B------:R-:W-:Y:S01]  /*3ed0*/  USHF.L.U32 UR34, UR34, 0x7, URZ ;  /* 0x0000000722227899 */ /* 0x000fe200080006ff */
[----:B------:R-:W-:Y:S11]  /*3ee0*/  BRA.U !UP3, `(.L_x_72) ;  /* 0x000000010b347547 */ /* 0x000ff6000b800000 */
[----:B------:R-:W-:Y:S01]  /*3ef0*/  UPLOP3.LUT UP0, UPT, UPT, UPT, UP2, 0x80, 0x8 ;  /* 0x000000000008789c */ /* 0x000fe20003f0f020 */
[----:B--2---:R-:W-:Y:S02]  /*3f00*/  HFMA2 R0, -RZ, RZ, 0, 5.9604644775390625e-08 ;  /* 0x00000001ff007431 */ /* 0x004fe400000001ff */
[----:B------:R-:W-:Y:S03]  /*3f10*/  IMAD.MOV.U32 R88, RZ, RZ, 0x1 ;  /* 0x00000001ff587424 */ /* 0x000fe600078e00ff */
[----:B------:R-:W-:Y:S05]  /*3f20*/  PLOP3.LUT P0, PT, PT, PT, UP0, 0x80, 0x8 ;  /* 0x000000000008781c */ /* 0x000fea0003f0f008 */
[----:B------:R-:W2:Y:S01]  /*3f30*/  @UP0 LDCU.64 UR10, c[0x0][0x888] ;  /* 0x00011100ff0a07ac */ /* 0x000ea20008000a00 */
[----:B------:R-:W-:Y:S07]  /*3f40*/  @UP0 UIMAD UR8, UR36, UR4, URZ ;  /* 0x00000004240802a4 */ /* 0x000fee000f8e02ff */
[----:B------:R-:W-:Y:S01]  /*3f50*/  @!P0 PRMT R88, R0, 0x7610, R88 ;  /* 0x0000761000588816 */ /* 0x000fe20000000058 */
[----:B--2---:R-:W-:Y:S03]  /*3f60*/  @UP0 UIMAD.WIDE UR10, UR8, 0x4, UR10 ;  /* 0x00000004080a08a5 */ /* 0x004fe6000f8e020a */
[----:B------:R-:W2:Y:S03]  /*3f70*/  @!UP0 LDCU UR8, c[0x0][0x880] ;  /* 0x00011000ff0887ac */ /* 0x000ea60008000800 */
[----:B------:R-:W-:Y:S01]  /*3f80*/  IMAD.U32 R8, RZ, RZ, UR10 ;  /* 0x0000000aff087e24 */ /* 0x000fe2000f8e00ff */
[----:B------:R-:W-:Y:S05]  /*3f90*/  MOV R9, UR11 ;  /* 0x0000000b00097c02 */ /* 0x000fea0008000f00 */
[----:B-----5:R3:W5:Y:S02]  /*3fa0*/  @P0 LDG.E R49, desc[UR46][R8.64] ;  /* 0x0000002e08310981 */ /* 0x020764000c1e1900 */
[----:B--23--:R-:W-:Y:S07]  /*3fb0*/  @!P0 IMAD.U32 R49, RZ, RZ, UR8 ;  /* 0x00000008ff318e24 */ /* 0x00cfee000f8e00ff */
.L_x_72:
[----:B-----5:R-:W-:Y:S01]  /*3fc0*/  @!P2 FSETP.EQ.AND P0, PT, R49, RZ, PT ;  /* 0x000000ff3100a20b */ /* 0x020fe20003f02000 */
[----:B------:R-:W-:Y:S01]  /*3fd0*/  @!UPT UIADD3 URZ, UPT, UPT, URZ, URZ, URZ ;  /* 0x000000fffffff290 */ /* 0x000fe2000fffe0ff */
[----:B------:R-:W-:Y:S11]  /*3fe0*/  @!P2 BRA `(.L_x_73) ;  /* 0x000000000014a947 */ /* 0x000ff60003800000 */
[----:B------:R-:W-:Y:S02]  /*3ff0*/  LOP3.LUT P2, RZ, R88, 0xff, RZ, 0xc0, !PT ;  /* 0x000000ff58ff7812 */ /* 0x000fe4000784c0ff */
[----:B------:R-:W-:Y:S04]  /*4000*/  PLOP3.LUT P0, PT, PT, PT, UP0, 0x80, 0x8 ;  /* 0x000000000008781c */ /* 0x000fe80003f0f008 */
[----:B------:R-:W-:Y:S07]  /*4010*/  PLOP3.LUT P0, PT, P0, PT, PT, 0x8, 0x80 ;  /* 0x000000000080781c */ /* 0x000fee000070e170 */
[----:B------:R-:W-:Y:S11]  /*4020*/  @P2 FSETP.EQ.AND P0, PT, R49, RZ, PT ;  /* 0x000000ff3100220b */ /* 0x000ff60003f02000 */
[----:B------:R-:W-:Y:S02]  /*4030*/  @!UPT UIADD3 URZ, UPT, UPT, URZ, URZ, URZ ;  /* 0x000000fffffff290 */ /* 0x000fe4000fffe0ff */
.L_x_73:
[----:B------:R-:W3:Y:S01]  /*4040*/  SYNCS.PHASECHK.TRANS64.TRYWAIT P2, [UR7+0x60], R14 ;  /* 0x0000600eff0075a7 */ /* 0x000ee20008041107 */
[----:B------:R-:W-:Y:S04]  /*4050*/  ELECT P4, URZ, PT ;  /* 0x0000000000ff782f */ /* 0x000fe80003880000 */
[----:B------:R-:W-:Y:S11]  /*4060*/  PLOP3.LUT P4, PT, P0, P4, PT, 0xf2, 0x2f ;  /* 0x00000000002f781c */ /* 0x000ff60000789e72 */
[----:B------:R-:W-:Y:S02]  /*4070*/  @!UPT UIADD3 URZ, UPT, UPT, URZ, URZ, URZ ;  /* 0x000000fffffff290 */ /* 0x000fe4000fffe0ff */
[----:B-1----:R-:W-:Y:S05]  /*4080*/  @!P4 IADD3 R8, P0, PT, R30, 0x580, RZ ;  /* 0x000005801e08c810 */ /* 0x002fea0007f1e0ff */
[----:B--2---:R-:W-:Y:S01]  /*4090*/  @!P4 IMAD.X R2, RZ, RZ, R31, P0 ;  /* 0x000000ffff02c224 */ /* 0x004fe200000e061f */
[----:B---3--:R-:W-:Y:S07]  /*40a0*/  @!P2 BRA `(.L_x_74) ;  /* 0x000000500088a947 */ /* 0x008fee0003800000 */
.L_x_161:
[----:B------:R-:W-:Y:S01]  /*40b0*/  @!P4 R2UR UR8, R2 ;  /* 0x000000000208c2ca */ /* 0x000fe200000e0000 */
[----:B------:R-:W-:Y:S01]  /*40c0*/  VOTEU.ALL UP1, P4 ;  /* 0x0000000000ff7886 */ /* 0x000fe20002020000 */
[----:B------:R-:W-:Y:S01]  /*40d0*/  @!P4 R2UR UR9, R8 ;  /* 0x000000000809c2ca */ /* 0x000fe200000e0000 */
[----:B-1----:R-:W-:Y:S01]  /*40e0*/  @!P4 IMAD.MOV.U32 R0, RZ, RZ, 0x2000 ;  /* 0x00002000ff00c424 */ /* 0x002fe200078e00ff */
[----:B------:R-:W-:Y:S01]  /*40f0*/  UMOV UR10, 0x0 ;  /* 0x00000000000a7882 */ /* 0x000fe20000000000 */
[----:B------:R-:W-:Y:S01]  /*4100*/  UMOV UR11, 0x10000000 ;  /* 0x10000000000b7882 */ /* 0x000fe20000000000 */
[----:B------:R-:W-:Y:S01]  /*4110*/  @!UP1 UIADD3 UR32, UPT, UPT, UR7, 0x200, URZ ;  /* 0x0000020007209890 */ /* 0x000fe2000fffe0ff */
[----:B------:R-:W-:Y:S06]  /*4120*/  VOTEU.ALL UP1, P4 ;  /* 0x0000000000ff7886 */ /* 0x000fec0002020000 */
[----:B------:R-:W-:Y:S01]  /*4130*/  IMAD.U32 R9, RZ, RZ, UR8 ;  /* 0x00000008ff097e24 */ /* 0x000fe2000f8e00ff */
[----:B------:R-:W-:Y:S01]  /*4140*/  UPRMT UR8, UR37, 0x654, UR33 ;  /* 0x0000065425087896 */ /* 0x000fe20008000021 */
[----:B------:R-:W-:Y:S03]  /*4150*/  IMAD.U32 R8, RZ, RZ, UR9 ;  /* 0x00000009ff087e24 */ /* 0x000fe6000f8e00ff */
[----:B------:R-:W-:Y:S02]  /*4160*/  @!P4 R2UR UR15, R9 ;  /* 0x00000000090fc2ca */ /* 0x000fe400000e0000 */
[----:B------:R-:W-:Y:S02]  /*4170*/  @!P4 R2UR UR14, R8 ;  /* 0x00000000080ec2ca */ /* 0x000fe400000e0000 */
[----:B------:R-:W-:Y:S05]  /*4180*/  @!P4 IADD3 R8, P0, PT, R30, 0x580, RZ ;  /* 0x000005801e08c810 */ /* 0x000fea0007f1e0ff */
[----:B------:R-:W-:Y:S06]  /*4190*/  @!P4 IMAD.X R2, RZ, RZ, R31, P0 ;  /* 0x000000ffff02c224 */ /* 0x000fec00000e061f */
[----:B------:R1:W-:Y:S01]  /*41a0*/  @!UP1 UTMALDG.3D [UR32], [UR14], desc[UR10] ;  /* 0x00000a200e0095b4 */ /* 0x0003e20008011000 */
[----:B------:R1:W-:Y:S01]  /*41b0*/  @!P4 SYNCS.ARRIVE.TRANS64.RED.A0TR RZ, [UR7+0x40], R0 ;  /* 0x00004000ffffc9a7 */ /* 0x0003e20008300407 */
[----:B------:R-:W-:Y:S01]  /*41c0*/  SYNCS.ARRIVE.TRANS64.RED.A1T0 RZ, [UR8], RZ ;  /* 0x000000ffffff79a7 */ /* 0x000fe20008100408 */
[----:B------:R-:W2:Y:S02]  /*41d0*/  SYNCS.PHASECHK.TRANS64.TRYWAIT P2, [UR7+0x68], R14 ;  /* 0x0000680eff0075a7 */ /* 0x000ea40008041107 */
[----:B-12---:R-:W-:Y:S05]  /*41e0*/  @!P2 BRA `(.L_x_75) ;  /* 0x000000500050a947 */ /* 0x006fea0003800000 */
.L_x_163:
[----:B------:R-:W-:Y:S01]  /*41f0*/  @!P4 R2UR UR8, R2 ;  /* 0x000000000208c2ca */ /* 0x000fe200000e0000 */
[----:B------:R-:W-:Y:S01]  /*4200*/  VOTEU.ALL UP1, P4 ;  /* 0x0000000000ff7886 */ /* 0x000fe20002020000 */
[----:B------:R-:W-:Y:S01]  /*4210*/  @!P4 R2UR UR9, R8 ;  /* 0x000000000809c2ca */ /* 0x000fe200000e0000 */
[----:B-1----:R-:W-:Y:S01]  /*4220*/  @!P4 IMAD.MOV.U32 R0, RZ, RZ, 0x2000 ;  /* 0x00002000ff00c424 */ /* 0x002fe200078e00ff */
[----:B------:R-:W-:Y:S01]  /*4230*/  UMOV UR10, 0x0 ;  /* 0x00000000000a7882 */ /* 0x000fe20000000000 */
[----:B------:R-:W-:Y:S01]  /*4240*/  UMOV UR11, 0x10000000 ;  /* 0x10000000000b7882 */ /* 0x000fe20000000000 */
[----:B------:R-:W-:Y:S02]  /*4250*/  @!UP1 UIADD3 UR26, UPT, UPT, UR34, 0x20, URZ ;  /* 0x00000020221a9890 */ /* 0x000fe4000fffe0ff */
[----:B------:R-:W-:Y:S01]  /*4260*/  @!UP1 UIADD3 UR24, UPT, UPT, UR7, 0x2200, URZ ;  /* 0x0000220007189890 */ /* 0x000fe2000fffe0ff */
[----:B------:R-:W-:Y:S01]  /*4270*/  VOTEU.ALL UP1, P4 ;  /* 0x0000000000ff7886 */ /* 0x000fe20002020000 */
[----:B------:R-:W-:Y:S01]  /*4280*/  UMOV UR27, UR35 ;  /* 0x00000023001b7c82 */ /* 0x000fe20008000000 */
[----:B------:R-:W-:Y:S02]  /*4290*/  UMOV UR28, UR36 ;  /* 0x00000024001c7c82 */ /* 0x000fe40008000000 */
        /* <DEDUP_REMOVED lines=12> */
.L_x_165:
[----:B------:R-:W2:Y:S01]  /*4360*/  LDC.64 R12, c[0x0][0xb18] ;  /* 0x0002c600ff0c7b82 */ /* 0x000ea20000000a00 */
[----:B------:R-:W-:Y:S01]  /*4370*/  @!P4 R2UR UR8, R2 ;  /* 0x000000000208c2ca */ /* 0x000fe200000e0000 */
[----:B------:R-:W-:Y:S01]  /*4380*/  VOTEU.ALL UP1, P4 ;  /* 0x0000000000ff7886 */ /* 0x000fe20002020000 */
[----:B------:R-:W-:Y:S01]  /*4390*/  @!P4 R2UR UR9, R8 ;  /* 0x000000000809c2ca */ /* 0x000fe200000e0000 */
[----:B-1----:R-:W-:Y:S01]  /*43a0*/  @!P4 IMAD.MOV.U32 R0, RZ, RZ, 0x2000 ;  /* 0x00002000ff00c424 */ /* 0x002fe200078e00ff */
[----:B------:R-:W-:Y:S03]  /*43b0*/  UMOV UR10, 0x0 ;  /* 0x00000000000a7882 */ /* 0x000fe60000000000 */
[----:B------:R-:W1:Y:S01]  /*43c0*/  @!P1 LDC R2, c[0x0][0xb0c] ;  /* 0x0002c300ff029b82 */ /* 0x000e620000000800 */
[----:B------:R-:W-:Y:S01]  /*43d0*/  @!UP1 UIADD3 UR18, UPT, UPT, UR34, 0x40, URZ ;  /* 0x0000004022129890 */ /* 0x000fe2000fffe0ff */
[----:B------:R-:W-:Y:S01]  /*43e0*/  @P3 SHF.R.U32.HI R26, RZ, 0x10, R21 ;  /* 0x00000010ff1a3819 */ /* 0x000fe20000011615 */
[----:B------:R-:W-:Y:S01]  /*43f0*/  @!UP1 UIADD3 UR16, UPT, UPT, UR7, 0x4200, URZ ;  /* 0x0000420007109890 */ /* 0x000fe2000fffe0ff */
[----:B------:R-:W-:Y:S01]  /*4400*/  VIADD R28, R28, 0x1 ;  /* 0x000000011c1c7836 */ /* 0x000fe20000000000 */
[----:B------:R-:W-:Y:S01]  /*4410*/  VOTEU.ALL UP1, P4 ;  /* 0x0000000000ff7886 */ /* 0x000fe20002020000 */
[----:B------:R-:W-:Y:S01]  /*4420*/  UMOV UR11, 0x10000000 ;  /* 0x10000000000b7882 */ /* 0x000fe20000000000 */
[----:B------:R-:W-:Y:S01]  /*4430*/  UMOV UR19, UR35 ;  /* 0x0000002300137c82 */ /* 0x000fe20008000000 */
[----:B------:R-:W-:Y:S01]  /*4440*/  IMAD.U32 R9, RZ, RZ, UR8 ;  /* 0x00000008ff097e24 */ /* 0x000fe2000f8e00ff */
[----:B------:R-:W-:Y:S01]  /*4450*/  UMOV UR20, UR36 ;  /* 0x0000002400147c82 */ /* 0x000fe20008000000 */
[----:B------:R-:W-:Y:S01]  /*4460*/  IMAD.U32 R8, RZ, RZ, UR9 ;  /* 0x00000009ff087e24 */ /* 0x000fe2000f8e00ff */
[----:B------:R-:W-:Y:S02]  /*4470*/  UPRMT UR8, UR37, 0x654, UR17 ;  /* 0x0000065425087896 */ /* 0x000fe40008000011 */
[----:B------:R-:W-:Y:S02]  /*4480*/  @!P4 R2UR UR15, R9 ;  /* 0x00000000090fc2ca */ /* 0x000fe400000e0000 */
[----:B------:R-:W-:Y:S02]  /*4490*/  @!P4 R2UR UR14, R8 ;  /* 0x00000000080ec2ca */ /* 0x000fe400000e0000 */
[----:B------:R-:W3:Y:S11]  /*44a0*/  LDC.64 R8, c[0x0][0xb10] ;  /* 0x0002c400ff087b82 */ /* 0x000ef60000000a00 */
[----:B------:R1:W-:Y:S01]  /*44b0*/  @!UP1 UTMALDG.3D [UR16], [UR14], desc[UR10] ;  /* 0x00000a100e0095b4 */ /* 0x0003e20008011000 */
[----:B------:R5:W-:Y:S01]  /*44c0*/  @!P4 SYNCS.ARRIVE.TRANS64.RED.A0TR RZ, [UR7+0x50], R0 ;  /* 0x00005000ffffc9a7 */ /* 0x000be20008300407 */
[C---:B---3--:R-:W-:Y:S01]  /*44d0*/  @!P1 IMAD.HI.U32 R8, R11.reuse, R8, RZ ;  /* 0x000000080b089227 */ /* 0x048fe200078e00ff */
[----:B--2---:R-:W-:Y:S02]  /*44e0*/  @!P1 ISETP.NE.AND P0, PT, R12, 0x1, PT ;  /* 0x000000010c00980c */ /* 0x004fe40003f05270 */
[----:B-1----:R-:W-:Y:S01]  /*44f0*/  @!P1 ISETP.NE.AND P2, PT, R2, 0x1, PT ;  /* 0x000000010200980c */ /* 0x002fe20003f45270 */
[----:B------:R-:W-:Y:S01]  /*4500*/  SYNCS.ARRIVE.TRANS64.RED.A1T0 RZ, [UR8], RZ ;  /* 0x000000ffffff79a7 */ /* 0x000fe20008100408 */
[C---:B------:R-:W-:Y:S01]  /*4510*/  @!P1 IMAD.HI.U32 R13, R10.reuse, R13, RZ ;  /* 0x0000000d0a0d9227 */ /* 0x040fe200078e00ff */
[----:B------:R-:W-:Y:S04]  /*4520*/  @!P1 SHF.R.U32.HI R8, RZ, R9, R8 ;  /* 0x00000009ff089219 */ /* 0x000fe80000011608 */
[----:B------:R-:W-:Y:S01]  /*4530*/  @!P1 SEL R8, R11, R8, !P2 ;  /* 0x000000080b089207 */ /* 0x000fe20005000000 */
[----:B------:R-:W1:Y:S01]  /*4540*/  SYNCS.PHASECHK.TRANS64.TRYWAIT P5, [UR7+0x78], R14 ;  /* 0x0000780eff0075a7 */ /* 0x000e6200080a1107 */
[----:B-----5:R-:W2:Y:S02]  /*4550*/  @!P1 LDC R0, c[0x0][0xb20] ;  /* 0x0002c800ff009b82 */ /* 0x020ea40000000800 */
[----:B--2---:R-:W-:Y:S04]  /*4560*/  @!P1 SHF.R.U32.HI R0, RZ, R0, R13 ;  /* 0x00000000ff009219 */ /* 0x004fe8000001160d */
[----:B------:R-:W-:Y:S05]  /*4570*/  @!P1 SEL R9, R10, R0, !P0 ;  /* 0x000000000a099207 */ /* 0x000fea0004000000 */
[----:B------:R-:W-:Y:S02]  /*4580*/  @!P1 IMAD.IADD R0, R9, 0x1, -R8 ;  /* 0x0000000109009824 */ /* 0x000fe400078e0a08 */
[----:B------:R-:W-:Y:S02]  /*4590*/  @!P1 IMAD.IADD R8, R8, 0x1, -R9 ;  /* 0x0000000108089824 */ /* 0x000fe400078e0a09 */
[----:B------:R-:W-:Y:S02]  /*45a0*/  @!P1 IMAD R11, R0, R2, R11 ;  /* 0x00000002000b9224 */ /* 0x000fe400078e020b */
[----:B------:R-:W-:Y:S01]  /*45b0*/  @!P1 IMAD R10, R8, R12, R10 ;  /* 0x0000000c080a9224 */ /* 0x000fe200078e020a */
[----:B-1----:R-:W-:Y:S06]  /*45c0*/  @!P5 BRA `(.L_x_77) ;  /* 0x0000004c0088d947 */ /* 0x002fec0003800000 */
.L_x_167:
[----:B------:R-:W-:Y:S01]  /*45d0*/  @!P4 IADD3 R2, P0, PT, R30, 0x580, RZ ;  /* 0x000005801e02c810 */ /* 0x000fe20007f1e0ff */
[----:B------:R-:W-:Y:S01]  /*45e0*/  VOTEU.ALL UP1, P4 ;  /* 0x0000000000ff7886 */ /* 0x000fe20002020000 */
[----:B------:R-:W-:Y:S01]  /*45f0*/  UMOV UR18, 0x0 ;  /* 0x0000000000127882 */ /* 0x000fe20000000000 */
[----:B------:R-:W-:Y:S01]  /*4600*/  UMOV UR19, 0x10000000 ;  /* 0x1000000000137882 */ /* 0x000fe20000000000 */
[----:B------:R-:W-:Y:S01]  /*4610*/  @!P4 R2UR UR9, R2 ;  /* 0x000000000209c2ca */ /* 0x000fe200000e0000 */
[----:B-1----:R-:W-:Y:S01]  /*4620*/  @!P4 IMAD.X R0, RZ, RZ, R31, P0 ;  /* 0x000000ffff00c224 */ /* 0x002fe200000e061f */
[----:B------:R-:W-:Y:S01]  /*4630*/  @!UP1 UIADD3 UR10, UPT, UPT, UR34, 0x60, URZ ;  /* 0x00000060220a9890 */ /* 0x000fe2000fffe0ff */
[----:B------:R-:W-:Y:S01]  /*4640*/  ISETP.NE.AND P0, PT, R28, 0x2, PT ;  /* 0x000000021c00780c */ /* 0x000fe20003f05270 */
[----:B------:R-:W-:Y:S01]  /*4650*/  UMOV UR11, UR35 ;  /* 0x00000023000b7c82 */ /* 0x000fe20008000000 */
[----:B------:R-:W-:Y:S01]  /*4660*/  UMOV UR12, UR36 ;  /* 0x00000024000c7c82 */ /* 0x000fe20008000000 */
[----:B------:R-:W-:Y:S01]  /*4670*/  @!P4 R2UR UR8, R0 ;  /* 0x000000000008c2ca */ /* 0x000fe200000e0000 */
[----:B------:R-:W-:Y:S01]  /*4680*/  IMAD.IADD R14, R10, 0x1, R86 ;  /* 0x000000010a0e7824 */ /* 0x000fe200078e0256 */
[----:B------:R-:W-:Y:S01]  /*4690*/  @P3 R2UR UR36, R26 ;  /* 0x000000001a2432ca */ /* 0x000fe200000e0000 */
[----:B------:R-:W-:Y:S01]  /*46a0*/  IMAD.IADD R15, R11, 0x1, R87 ;  /* 0x000000010b0f7824 */ /* 0x000fe200078e0257 */
[----:B------:R-:W-:Y:S02]  /*46b0*/  SEL R0, RZ, 0x1, P0 ;  /* 0x00000001ff007807 */ /* 0x000fe40000000000 */
[----:B------:R-:W-:Y:S01]  /*46c0*/  LOP3.LUT R29, R29, 0x1, RZ, 0x3c, !PT ;  /* 0x000000011d1d7812 */ /* 0x000fe200078e3cff */
[----:B------:R-:W-:Y:S01]  /*46d0*/  IMAD.U32 R8, RZ, RZ, UR9 ;  /* 0x00000009ff087e24 */ /* 0x000fe2000f8e00ff */
[----:B------:R-:W-:Y:S01]  /*46e0*/  @!UP1 UIADD3 UR9, UPT, UPT, UR7, 0x58, URZ ;  /* 0x0000005807099890 */ /* 0x000fe2000fffe0ff */
[----:B------:R-:W-:Y:S02]  /*46f0*/  LOP3.LUT R27, R27, R0, RZ, 0x3c, !PT ;  /* 0x000000001b1b7212 */ /* 0x000fe400078e3cff */
[----:B------:R-:W-:Y:S02]  /*4700*/  SEL R28, R28, RZ, P0 ;  /* 0x000000ff1c1c7207 */ /* 0x000fe40000000000 */
[----:B------:R-:W-:Y:S01]  /*4710*/  IMAD.U32 R9, RZ, RZ, UR8 ;  /* 0x00000008ff097e24 */ /* 0x000fe2000f8e00ff */
[----:B------:R-:W-:Y:S01]  /*4720*/  @!P4 R2UR UR14, R8 ;  /* 0x00000000080ec2ca */ /* 0x000fe200000e0000 */
[----:B------:R-:W-:Y:S01]  /*4730*/  @!UP1 UIADD3 UR8, UPT, UPT, UR7, 0x6200, URZ ;  /* 0x0000620007089890 */ /* 0x000fe2000fffe0ff */
[----:B------:R-:W-:Y:S02]  /*4740*/  VOTEU.ALL UP1, P4 ;  /* 0x0000000000ff7886 */ /* 0x000fe40002020000 */
[----:B------:R-:W-:Y:S11]  /*4750*/  @!P4 R2UR UR15, R9 ;  /* 0x00000000090fc2ca */ /* 0x000ff600000e0000 */
[----:B------:R-:W-:Y:S02]  /*4760*/  @!UPT UIADD3 URZ, UPT, UPT, URZ, URZ, URZ ;  /* 0x000000fffffff290 */ /* 0x000fe4000fffe0ff */
[----:B------:R2:W-:Y:S01]  /*4770*/  @!UP1 UTMALDG.3D [UR8], [UR14], desc[UR18] ;  /* 0x000012080e0095b4 */ /* 0x0005e20008011000 */
[----:B------:R2:W-:Y:S01]  /*4780*/  @!P4 SYNCS.ARRIVE.TRANS64.RED.A0TR RZ, [UR7+0x58], R25 ;  /* 0x00005819ffffc9a7 */ /* 0x0005e20008300407 */
[----:B------:R-:W-:Y:S01]  /*4790*/  UPLOP3.LUT UP1, UPT, UPT, UPT, UPT, 0x80, 0x8 ;  /* 0x000000000008789c */ /* 0x000fe20003f2f070 */
[----:B------:R-:W-:Y:S01]  /*47a0*/  SYNCS.ARRIVE.TRANS64.RED.A1T0 RZ, [UR13], RZ ;  /* 0x000000ffffff79a7 */ /* 0x000fe2000810040d */
[----:B------:R-:W-:Y:S09]  /*47b0*/  @P3 BRA `(.L_x_78) ;  /* 0xfffffff000a03947 */ /* 0x000ff2000383ffff */
[----:B------:R-:W-:-:S04]  /*47c0*/  SHF.L.U32 R2, R29, 0x1f, RZ ;  /* 0x0000001f1d027819 */ /* 0x000fc800000006ff */
[----:B------:R-:W1:Y:S02]  /*47d0*/  SYNCS.PHASECHK.TRANS64.TRYWAIT P0, [UR7+0x60], R2 ;  /* 0x00006002ff0075a7 */ /* 0x000e640008001107 */
[----:B-1----:R-:W-:Y:S05]  /*47e0*/  @!P0 BRA `(.L_x_79) ;  /* 0x0000004c00188947 */ /* 0x002fea0003800000 */
.L_x_169:
[----:B------:R-:W3:Y:S02]  /*47f0*/  SYNCS.PHASECHK.TRANS64.TRYWAIT P0, [UR7+0x68], R2 ;  /* 0x00006802ff0075a7 */ /* 0x000ee40008001107 */
[----:B---3--:R-:W-:Y:S05]  /*4800*/  @!P0 BRA `(.L_x_80) ;  /* 0x0000004c00288947 */ /* 0x008fea0003800000 */
.L_x_171:
[----:B------:R-:W3:Y:S02]  /*4810*/  SYNCS.PHASECHK.TRANS64.TRYWAIT P0, [UR7+0x70], R2 ;  /* 0x00007002ff0075a7 */ /* 0x000ee40008001107 */
[----:B---3--:R-:W-:Y:S05]  /*4820*/  @!P0 BRA `(.L_x_81) ;  /* 0x0000004c00388947 */ /* 0x008fea0003800000 */
.L_x_173:
[----:B-1----:R-:W-:-:S07]  /*4830*/  MOV R0, UR7 ;  /* 0x0000000700007c02 */ /* 0x002fce0008000f00 */
.L_x_82:
[----:B-1----:R-:W-:-:S04]  /*4840*/  SHF.L.U32 R2, R29, 0x1f, RZ ;  /* 0x0000001f1d027819 */ /* 0x002fc800000006ff */
[----:B------:R1:W3:Y:S03]  /*4850*/  SYNCS.PHASECHK.TRANS64.TRYWAIT P0, [R0+URZ+0x78], R2 ;  /* 0x00007802000075a7 */ /* 0x0002e600080011ff */
[----:B---3--:R-:W-:Y:S05]  /*4860*/  @!P0 NANOSLEEP.SYNCS 0x989680 ;  /* 0x009896800000895d */ /* 0x008fea0003900000 */
[----:B------:R-:W3:Y:S02]  /*4870*/  @!P0 SYNCS.PHASECHK.TRANS64 P0, [R0+URZ+0x78], R2 ;  /* 0x00007802000085a7 */ /* 0x000ee400080010ff */
[----:B--23--:R-:W-:Y:S05]  /*4880*/  @P0 EXIT ;  /* 0x000000000000094d */ /* 0x00cfea0003800000 */
[----:B------:R-:W-:Y:S05]  /*4890*/  BRA `(.L_x_82) ;  /* 0xfffffffc00e87947 */ /* 0x000fea000383ffff */
.L_x_67:
[----:B------:R-:W-:-:S06]  /*48a0*/  UISETP.GE.AND UP1, UPT, UR8, 0x4, UPT ;  /* 0x000000040800788c */ /* 0x000fcc000bf26270 */
[----:B------:R-:W-:-:S13]  /*48b0*/  PLOP3.LUT P0, PT, PT, PT, UP1, 0x80, 0x8 ;  /* 0x000000000008781c */ /* 0x000fda0003f0f018 */
[----:B------:R-:W-:Y:S05]  /*48c0*/  @!P0 EXIT ;  /* 0x000000000000894d */ /* 0x000fea0003800000 */
[----:B------:R-:W-:Y:S01]  /*48d0*/  BAR.SYNC.DEFER_BLOCKING 0x6, 0xa0 ;  /* 0x0182800000007b1d */ /* 0x000fe20000010000 */
[C---:B------:R-:W-:Y:S01]  /*48e0*/  IMAD.SHL.U32 R2, R101.reuse, 0x20, RZ ;  /* 0x0000002065027824 */ /* 0x040fe200078e00ff */
[C---:B------:R-:W-:Y:S01]  /*48f0*/  SHF.L.U32 R46, R101.reuse, 0x10, RZ ;  /* 0x00000010652e7819 */ /* 0x040fe200000006ff */
[C---:B------:R-:W-:Y:S01]  /*4900*/  IMAD.SHL.U32 R100, R101.reuse, 0x4, RZ ;  /* 0x0000000465647824 */ /* 0x040fe200078e00ff */
[C---:B------:R-:W-:Y:S01]  /*4910*/  LOP3.LUT R102, R101.reuse, 0x60, RZ, 0xc0, !PT ;  /* 0x0000006065667812 */ /* 0x040fe200078ec0ff */
[----:B------:R-:W-:Y:S01]  /*4920*/  HFMA2 R97, -RZ, RZ, 0, 5.9604644775390625e-08 ;  /* 0x00000001ff617431 */ /* 0x000fe200000001ff */
[----:B------:R-:W-:Y:S02]  /*4930*/  UMOV UR48, 0x400 ;  /* 0x0000040000307882 */ /* 0x000fe40000000000 */
[----:B------:R-:W1:Y:S01]  /*4940*/  LDC R91, c[0x0][0x370] ;  /* 0x0000dc00ff5b7b82 */ /* 0x000e620000000800 */
[----:B------:R-:W-:Y:S01]  /*4950*/  ULEA UR48, UR37, UR48, 0x18 ;  /* 0x0000003025307291 */ /* 0x000fe2000f8ec0ff */
[----:B------:R-:W-:Y:S01]  /*4960*/  LOP3.LUT R3, R2, 0xc0, RZ, 0xc0, !PT ;  /* 0x000000c002037812 */ /* 0x000fe200078ec0ff */
[----:B------:R-:W-:Y:S01]  /*4970*/  HFMA2 R95, -RZ, RZ, 0, 0 ;  /* 0x00000000ff5f7431 */ /* 0x000fe200000001ff */
[----:B------:R-:W-:Y:S01]  /*4980*/  LOP3.LUT R99, R101, 0x2, RZ, 0xc0, !PT ;  /* 0x0000000265637812 */ /* 0x000fe200078ec0ff */
[----:B------:R-:W-:Y:S01]  /*4990*/  UIADD3 UR4, UPT, UPT, UR48, 0x200, URZ ;  /* 0x0000020030047890 */ /* 0x000fe2000fffe0ff */
[----:B------:R-:W-:Y:S01]  /*49a0*/  LOP3.LUT R100, R3, 0x18, R100, 0xf8, !PT ;  /* 0x0000001803647812 */ /* 0x000fe200078ef864 */
[----:B------:R-:W-:Y:S01]  /*49b0*/  IMAD.MOV.U32 R45, RZ, RZ, RZ ;  /* 0x000000ffff2d7224 */ /* 0x000fe200078e00ff */
[----:B------:R-:W2:Y:S01]  /*49c0*/  LDC R42, c[0x0][0xb0c] ;  /* 0x0002c300ff2a7b82 */ /* 0x000ea20000000800 */
[----:B------:R-:W-:Y:S01]  /*49d0*/  LOP3.LUT R46, R46, 0x600000, RZ, 0xc0, !PT ;  /* 0x006000002e2e7812 */ /* 0x000fe200078ec0ff */
[----:B------:R-:W-:Y:S01]  /*49e0*/  IMAD.MOV.U32 R105, RZ, RZ, RZ ;  /* 0x000000ffff697224 */ /* 0x000fe200078e00ff */
[----:B------:R-:W-:Y:S01]  /*49f0*/  LOP3.LUT R100, R100, 0xf20, R2, 0xf8, !PT ;  /* 0x00000f2064647812 */ /* 0x000fe200078ef802 */
[----:B------:R-:W-:Y:S01]  /*4a00*/  IMAD.U32 R93, RZ, RZ, UR4 ;  /* 0x00000004ff5d7e24 */ /* 0x000fe2000f8e00ff */
[----:B------:R-:W-:Y:S01]  /*4a10*/  LOP3.LUT R101, R101, 0x4, RZ, 0xc0, !PT ;  /* 0x0000000465657812 */ /* 0x000fe200078ec0ff */
[----:B------:R-:W4:Y:S01]  /*4a20*/  LDCU.64 UR52, c[0x0][0x348] ;  /* 0x00006900ff3477ac */ /* 0x000f220008000a00 */
[----:B------:R-:W-:Y:S01]  /*4a30*/  MOV R96, RZ ;  /* 0x000000ff00607202 */ /* 0x000fe20000000f00 */
[----:B------:R-:W1:Y:S01]  /*4a40*/  LDC R89, c[0x0][0xb20] ;  /* 0x0002c800ff597b82 */ /* 0x000e620000000800 */
[----:B------:R-:W3:Y:S01]  /*4a50*/  LDS R0, [UR48+0x140] ;  /* 0x00014030ff007984 */ /* 0x000ee20008000800 */
[----:B------:R-:W-:Y:S01]  /*4a60*/  IMAD R100, R100, 0x2, R93 ;  /* 0x0000000264647824 */ /* 0x000fe200078e025d */
[----:B------:R-:W1:Y:S03]  /*4a70*/  LDCU.64 UR38, c[0x0][0x888] ;  /* 0x00011100ff2677ac */ /* 0x000e660008000a00 */
[--C-:B------:R-:W-:Y:S01]  /*4a80*/  IMAD R99, R99, -0x10, R100.reuse ;  /* 0xfffffff063637824 */ /* 0x100fe200078e0264 */
[----:B------:R-:W1:Y:S01]  /*4a90*/  LDCU.64 UR44, c[0x0][0x890] ;  /* 0x00011200ff2c77ac */ /* 0x000e620008000a00 */
[----:B------:R-:W1:Y:S01]  /*4aa0*/  LDC R41, c[0x0][0xb30] ;  /* 0x0002cc00ff297b82 */ /* 0x000e620000000800 */
[----:B------:R-:W-:Y:S01]  /*4ab0*/  IMAD R98, R101, -0x10, R100 ;  /* 0xfffffff065627824 */ /* 0x000fe200078e0264 */
[----:B------:R-:W-:Y:S01]  /*4ac0*/  UMOV UR49, URZ ;  /* 0x000000ff00317c82 */ /* 0x000fe20008000000 */
[----:B------:R-:W-:-:S05]  /*4ad0*/  UMOV UR51, URZ ;  /* 0x000000ff00337c82 */ /* 0x000fca0008000000 */
[----:B------:R-:W1:Y:S08]  /*4ae0*/  LDC.64 R84, c[0x0][0xb10] ;  /* 0x0002c400ff547b82 */ /* 0x000e700000000a00 */
[----:B------:R-:W1:Y:S08]  /*4af0*/  LDC.64 R38, c[0x0][0xb18] ;  /* 0x0002c600ff267b82 */ /* 0x000e700000000a00 */
[----:B------:R-:W1:Y:S08]  /*4b00*/  LDC.64 R36, c[0x0][0xb28] ;  /* 0x0002ca00ff247b82 */ /* 0x000e700000000a00 */
[----:B------:R-:W1:Y:S01]  /*4b10*/  LDC.64 R82, c[0x0][0x8b0] ;  /* 0x00022c00ff527b82 */ /* 0x000e620000000a00 */
[----:B---3--:R-:W-:-:S07]  /*4b20*/  IMAD.IADD R46, R0, 0x1, R46 ;  /* 0x00000001002e7824 */ /* 0x008fce00078e022e */
[----:B------:R-:W3:Y:S08]  /*4b30*/  LDC.64 R80, c[0x0][0x8a8] ;  /* 0x00022a00ff507b82 */ /* 0x000ef00000000a00 */
[----:B--2-4-:R-:W1:Y:S02]  /*4b40*/  LDC R90, c[0x0][0x374] ;  /* 0x0000dd00ff5a7b82 */ /* 0x014e640000000800 */
.L_x_126:
[----:B------:R-:W-:Y:S02]  /*4b50*/  LEA R0, R105, UR48, 0x3 ;  /* 0x0000003069007c11 */ /* 0x000fe4000f8e18ff */
[----:B------:R-:W-:Y:S02]  /*4b60*/  SHF.L.U32 R2, R95, 0x1f, RZ ;  /* 0x0000001f5f027819 */ /* 0x000fe400000006ff */
[----:B-1----:R-:W-:Y:S02]  /*4b70*/  LEA R16, R105, UR48, 0x4 ;  /* 0x0000003069107c11 */ /* 0x002fe4000f8e20ff */
[----:B------:R-:W2:Y:S02]  /*4b80*/  SYNCS.PHASECHK.TRANS64.TRYWAIT P0, [R0+URZ+0x90], R2 ;  /* 0x00009002000075a7 */ /* 0x000ea400080011ff */
[----:B--23--:R-:W-:Y:S05]  /*4b90*/  @!P0 BRA `(.L_x_83) ;  /* 0x0000004800748947 */ /* 0x00cfea0003800000 */
.L_x_174:
[----:B------:R-:W4:Y:S01]  /*4ba0*/  LDC.64 R10, c[0x0][0xb10] ;  /* 0x0002c400ff0a7b82 */ /* 0x000f220000000a00 */
[----:B------:R-:W3:Y:S01]  /*4bb0*/  LDS.128 R16, [R16+0x120] ;  /* 0x0001200010107984 */ /* 0x000ee20000000c00 */
[----:B-1----:R-:W-:Y:S01]  /*4bc0*/  ISETP.NE.AND P1, PT, R41, 0x1, PT ;  /* 0x000000012900780c */ /* 0x002fe20003f25270 */
[----:B--2---:R-:W-:Y:S01]  /*4bd0*/  VIADD R0, R0, 0xa0 ;  /* 0x000000a000007836 */ /* 0x004fe20000000000 */
[----:B------:R-:W-:Y:S04]  /*4be0*/  ISETP.GE.AND P0, PT, R40, 0x1, PT ;  /* 0x000000012800780c */ /* 0x000fe80003f06270 */
[----:B------:R-:W1:Y:S01]  /*4bf0*/  LDC.64 R8, c[0x0][0xb18] ;  /* 0x0002c600ff087b82 */ /* 0x000e620000000a00 */
[----:B------:R-:W-:Y:S01]  /*4c00*/  PRMT R0, RZ, 0x654, R0 ;  /* 0x00000654ff007816 */ /* 0x000fe20000000000 */
[----:B------:R-:W-:Y:S01]  /*4c10*/  @!PT LDS RZ, [RZ] ;  /* 0x00000000fffff984 */ /* 0x000fe20000000800 */
[----:B------:R-:W-:Y:S01]  /*4c20*/  @!PT LDS RZ, [RZ] ;  /* 0x00000000fffff984 */ /* 0x000fe20000000800 */
[----:B------:R-:W-:Y:S01]  /*4c30*/  @!PT LDS RZ, [RZ] ;  /* 0x00000000fffff984 */ /* 0x000fe20000000800 */
[----:B------:R-:W-:Y:S01]  /*4c40*/  @!PT LDS RZ, [RZ] ;  /* 0x00000000fffff984 */ /* 0x000fe20000000800 */
[----:B------:R2:W-:Y:S06]  /*4c50*/  MEMBAR.ALL.CTA ;  /* 0x0000000000007992 */ /* 0x0005ec0000008000 */
[----:B--2---:R-:W2:Y:S01]  /*4c60*/  FENCE.VIEW.ASYNC.S ;  /* 0x00000000000073c6 */ /* 0x004ea20000000000 */
[----:B------:R-:W1:Y:S08]  /*4c70*/  @!P1 LDC R12, c[0x0][0xb20] ;  /* 0x0002c800ff0c9b82 */ /* 0x000e700000000800 */
[----:B------:R-:W1:Y:S01]  /*4c80*/  @!P1 LDC R7, c[0x0][0xb0c] ;  /* 0x0002c300ff079b82 */ /* 0x000e620000000800 */
[----:B--2---:R2:W-:Y:S01]  /*4c90*/  SYNCS.ARRIVE.TRANS64.RED.A1T0 RZ, [R0+URZ], RZ ;  /* 0x000000ff00ff79a7 */ /* 0x0045e200081004ff */
[----:B---3--:R-:W-:Y:S04]  /*4ca0*/  LOP3.LUT P4, RZ, R18, 0x1, RZ, 0xc0, !PT ;  /* 0x0000000112ff7812 */ /* 0x008fe8000788c0ff */
[----:B------:R-:W-:Y:S09]  /*4cb0*/  P2R R103, PR, RZ, 0x10 ;  /* 0x00000010ff677803 */ /* 0x000ff20000000000 */
[----:B------:R-:W-:Y:S02]  /*4cc0*/  @P4 MOV R44, R16 ;  /* 0x00000010002c4202 */ /* 0x000fe40000000f00 */
[----:B------:R-:W-:Y:S01]  /*4cd0*/  @P4 LOP3.LUT R43, R17, 0xffff, RZ, 0xc0, !PT ;  /* 0x0000ffff112b4812 */ /* 0x000fe200078ec0ff */
[----:B--2-4-:R-:W-:Y:S06]  /*4ce0*/  @!P0 BRA `(.L_x_84) ;  /* 0x0000000000a48947 */ /* 0x014fec0003800000 */
[----:B------:R-:W-:Y:S01]  /*4cf0*/  IMAD.HI.U32 R0, R90, R39, RZ ;  /* 0x000000275a007227 */ /* 0x000fe200078e00ff */
[----:B------:R-:W-:Y:S02]  /*4d00*/  ISETP.NE.AND P0, PT, R38, 0x1, PT ;  /* 0x000000012600780c */ /* 0x000fe40003f05270 */
[----:B------:R-:W-:Y:S01]  /*4d10*/  ISETP.NE.AND P2, PT, R40, 0x1, PT ;  /* 0x000000012800780c */ /* 0x000fe20003f45270 */
[----:B------:R-:W-:Y:S01]  /*4d20*/  IMAD.HI.U32 R4, R91, R84, RZ ;  /* 0x000000545b047227 */ /* 0x000fe200078e00ff */
[----:B------:R-:W-:Y:S02]  /*4d30*/  SHF.R.U32.HI R0, RZ, R89, R0 ;  /* 0x00000059ff007219 */ /* 0x000fe40000011600 */
[----:B------:R-:W-:Y:S01]  /*4d40*/  ISETP.NE.AND P3, PT, R42, 0x1, PT ;  /* 0x000000012a00780c */ /* 0x000fe20003f65270 */
[----:B------:R-:W-:Y:S01]  /*4d50*/  IMAD.HI.U32 R6, R43, R39, RZ ;  /* 0x000000272b067227 */ /* 0x000fe200078e00ff */
[-C--:B------:R-:W-:Y:S02]  /*4d60*/  SHF.R.U32.HI R4, RZ, R85.reuse, R4 ;  /* 0x00000055ff047219 */ /* 0x080fe40000011604 */
[----:B------:R-:W-:Y:S01]  /*4d70*/  SEL R0, R90, R0, !P0 ;  /* 0x000000005a007207 */ /* 0x000fe20004000000 */
[----:B------:R-:W-:Y:S01]  /*4d80*/  IMAD.HI.U32 R5, R44, R84, RZ ;  /* 0x000000542c057227 */ /* 0x000fe200078e00ff */
[----:B------:R-:W-:Y:S03]  /*4d90*/  SEL R4, R91, R4, !P3 ;  /* 0x000000045b047207 */ /* 0x000fe60005800000 */
[-C--:B------:R-:W-:Y:S01]  /*4da0*/  IMAD.HI.U32 R3, R0, R36.reuse, RZ ;  /* 0x0000002400037227 */ /* 0x080fe200078e00ff */
[----:B------:R-:W-:Y:S03]  /*4db0*/  SHF.R.U32.HI R5, RZ, R85, R5 ;  /* 0x00000055ff057219 */ /* 0x000fe60000011605 */
[----:B------:R-:W-:Y:S01]  /*4dc0*/  IMAD.HI.U32 R2, R4, R36, RZ ;  /* 0x0000002404027227 */ /* 0x000fe200078e00ff */
[----:B------:R-:W-:Y:S02]  /*4dd0*/  @P2 SHF.R.U32.HI R0, RZ, R37, R3 ;  /* 0x00000025ff002219 */ /* 0x000fe40000011603 */
[----:B------:R-:W-:Y:S02]  /*4de0*/  SHF.R.U32.HI R3, RZ, R89, R6 ;  /* 0x00000059ff037219 */ /* 0x000fe40000011606 */
[----:B------:R-:W-:Y:S01]  /*4df0*/  @P2 SHF.R.U32.HI R4, RZ, R37, R2 ;  /* 0x00000025ff042219 */ /* 0x000fe20000011602 */
[----:B------:R-:W-:Y:S01]  /*4e00*/  IMAD R0, R40, R0, RZ ;  /* 0x0000000028007224 */ /* 0x000fe200078e02ff */
[----:B------:R-:W-:Y:S02]  /*4e10*/  SEL R3, R43, R3, !P0 ;  /* 0x000000032b037207 */ /* 0x000fe40004000000 */
[----:B------:R-:W-:Y:S01]  /*4e20*/  SEL R2, R44, R5, !P3 ;  /* 0x000000052c027207 */ /* 0x000fe20005800000 */
[----:B------:R-:W-:Y:S01]  /*4e30*/  IMAD R5, R40, R4, RZ ;  /* 0x0000000428057224 */ /* 0x000fe200078e02ff */
[C---:B------:R-:W-:Y:S01]  /*4e40*/  ISETP.GE.AND P0, PT, R3.reuse, R0, PT ;  /* 0x000000000300720c */ /* 0x040fe20003f06270 */
[C---:B------:R-:W-:Y:S03]  /*4e50*/  IMAD.HI.U32 R0, R3.reuse, R36, RZ ;  /* 0x0000002403007227 */ /* 0x040fe600078e00ff */
[C---:B------:R-:W-:Y:S02]  /*4e60*/  ISETP.GE.OR P0, PT, R2.reuse, R5, P0 ;  /* 0x000000050200720c */ /* 0x040fe40000706670 */
[----:B------:R-:W-:Y:S04]  /*4e70*/  SHF.R.U32.HI R0, RZ, R37, R0 ;  /* 0x00000025ff007219 */ /* 0x000fe80000011600 */
[C---:B------:R-:W-:Y:S05]  /*4e80*/  SEL R6, R3.reuse, R0, !P2 ;  /* 0x0000000003067207 */ /* 0x040fea0005000000 */
        /* <DEDUP_REMOVED lines=14> */
[----:B------:R-:W-:Y:S07]  /*4f70*/  IMAD R43, R3, R38, R43 ;  /* 0x00000026032b7224 */ /* 0x000fee00078e022b */
.L_x_84:
[----:B-1----:R-:W-:Y:S01]  /*4f80*/  @!P1 ISETP.NE.AND P0, PT, R8, 0x1, PT ;  /* 0x000000010800980c */ /* 0x002fe20003f05270 */
[----:B------:R-:W-:Y:S01]  /*4f90*/  @!P1 IMAD.HI.U32 R2, R43, R9, RZ ;  /* 0x000000092b029227 */ /* 0x000fe200078e00ff */
[----:B------:R-:W-:Y:S01]  /*4fa0*/  R2UR UR42, R15 ;  /* 0x000000000f2a72ca */ /* 0x000fe200000e0000 */
[----:B------:R-:W-:Y:S01]  /*4fb0*/  BSSY.RECONVERGENT B6, `(.L_x_85) ;  /* 0x0000031000067945 */ /* 0x000fe20003800200 */
[----:B------:R-:W-:Y:S01]  /*4fc0*/  R2UR UR41, R14 ;  /* 0x000000000e2972ca */ /* 0x000fe200000e0000 */
[C---:B------:R-:W-:Y:S01]  /*4fd0*/  @!P1 IMAD.HI.U32 R0, R44.reuse, R10, RZ ;  /* 0x0000000a2c009227 */ /* 0x040fe200078e00ff */
[----:B------:R-:W-:Y:S02]  /*4fe0*/  @!P1 SHF.R.U32.HI R2, RZ, R12, R2 ;  /* 0x0000000cff029219 */ /* 0x000fe40000011602 */
[----:B------:R-:W-:Y:S01]  /*4ff0*/  @!P1 ISETP.NE.AND P2, PT, R7, 0x1, PT ;  /* 0x000000010700980c */ /* 0x000fe20003f45270 */
[----:B------:R-:W-:Y:S01]  /*5000*/  VIADD R105, R105, 0x1 ;  /* 0x0000000169697836 */ /* 0x000fe20000000000 */
[----:B------:R-:W-:Y:S02]  /*5010*/  @!P1 SEL R2, R43, R2, !P0 ;  /* 0x000000022b029207 */ /* 0x000fe40004000000 */
[----:B------:R-:W-:Y:S02]  /*5020*/  @!P1 SHF.R.U32.HI R0, RZ, R11, R0 ;  /* 0x0000000bff009219 */ /* 0x000fe40000011600 */
[----:B------:R-:W-:Y:S01]  /*5030*/  LOP3.LUT P0, RZ, R93, 0x1b0, RZ, 0xc0, !PT ;  /* 0x000001b05dff7812 */ /* 0x000fe2000780c0ff */
[----:B------:R-:W-:Y:S01]  /*5040*/  USHF.L.U32 UR42, UR42, 0x7, URZ ;  /* 0x000000072a2a7899 */ /* 0x000fe200080006ff */
[----:B------:R-:W-:Y:S01]  /*5050*/  @!P1 SEL R3, R44, R0, !P2 ;  /* 0x000000002c039207 */ /* 0x000fe20005000000 */
[----:B------:R-:W-:Y:S01]  /*5060*/  USHF.L.U32 UR41, UR41, 0x7, URZ ;  /* 0x0000000729297899 */ /* 0x000fe200080006ff */
[----:B------:R-:W-:Y:S03]  /*5070*/  @P4 SHF.R.U32.HI R94, RZ, 0x10, R17 ;  /* 0x00000010ff5e4819 */ /* 0x000fe60000011611 */
[----:B------:R-:W-:Y:S02]  /*5080*/  @!P1 IMAD.IADD R0, R2, 0x1, -R3 ;  /* 0x0000000102009824 */ /* 0x000fe400078e0a03 */
[----:B------:R-:W-:Y:S02]  /*5090*/  @!P1 IMAD.IADD R2, R3, 0x1, -R2 ;  /* 0x0000000103029824 */ /* 0x000fe400078e0a02 */
[----:B------:R-:W-:Y:S02]  /*50a0*/  @!P1 IMAD R44, R0, R7, R44 ;  /* 0x00000007002c9224 */ /* 0x000fe400078e022c */
[----:B------:R-:W-:Y:S01]  /*50b0*/  @!P1 IMAD R43, R2, R8, R43 ;  /* 0x00000008022b9224 */ /* 0x000fe200078e022b */
[----:B------:R-:W-:Y:S06]  /*50c0*/  @!P0 BRA `(.L_x_86) ;  /* 0x00000000007c8947 */ /* 0x000fec0003800000 */
[----:B------:R-:W1:Y:S01]  /*50d0*/  LDCU.64 UR8, c[0x4][0x80] ;  /* 0x01001000ff0877ac */ /* 0x000e620008000a00 */
[----:B------:R-:W-:Y:S01]  /*50e0*/  MOV R2, 0x0 ;  /* 0x0000000000027802 */ /* 0x000fe20000000f00 */
[----:B------:R-:W-:Y:S02]  /*50f0*/  HFMA2 R12, -RZ, RZ, 0, 5.9604644775390625e-08 ;  /* 0x00000001ff0c7431 */ /* 0x000fe400000001ff */
[----:B------:R-:W-:Y:S01]  /*5100*/  IMAD.MOV.U32 R8, RZ, RZ, 0x70 ;  /* 0x00000070ff087424 */ /* 0x000fe200078e00ff */
[----:B------:R2:W3:Y:S01]  /*5110*/  LDC.64 R14, c[0x4][R2] ;  /* 0x01000000020e7b82 */ /* 0x0004e20000000a00 */
[----:B------:R-:W4:Y:S01]  /*5120*/  LDCU.64 UR6, c[0x4][0x88] ;  /* 0x01001100ff0677ac */ /* 0x000f220008000a00 */
[----:B------:R-:W-:Y:S01]  /*5130*/  IMAD.MOV.U32 R13, RZ, RZ, RZ ;  /* 0x000000ffff0d7224 */ /* 0x000fe200078e00ff */
[----:B------:R-:W2:Y:S01]  /*5140*/  LDCU.64 UR4, c[0x4][0x8] ;  /* 0x01000100ff0477ac */ /* 0x000ea20008000a00 */
[----:B-1----:R-:W-:Y:S01]  /*5150*/  MOV R5, UR9 ;  /* 0x0000000900057c02 */ /* 0x002fe20008000f00 */
[----:B------:R-:W-:Y:S01]  /*5160*/  IMAD.U32 R4, RZ, RZ, UR8 ;  /* 0x00000008ff047e24 */ /* 0x000fe2000f8e00ff */
[----:B----4-:R-:W-:Y:S01]  /*5170*/  MOV R7, UR7 ;  /* 0x0000000700077c02 */ /* 0x010fe20008000f00 */
[----:B------:R-:W-:Y:S01]  /*5180*/  IMAD.U32 R6, RZ, RZ, UR6 ;  /* 0x00000006ff067e24 */ /* 0x000fe2000f8e00ff */
[----:B--2---:R-:W-:Y:S01]  /*5190*/  MOV R11, UR5 ;  /* 0x00000005000b7c02 */ /* 0x004fe20008000f00 */
[----:B------:R-:W-:Y:S02]  /*51a0*/  IMAD.U32 R10, RZ, RZ, UR4 ;  /* 0x00000004ff0a7e24 */ /* 0x000fe4000f8e00ff */
[----:B------:R-:W-:Y:S07]  /*51b0*/  LEPC R20, `(.L_x_87) ;  /* 0x000000001014794e */ /* 0x000fee0000000000 */
[----:B---3-5:R-:W-:Y:S05]  /*51c0*/  CALL.ABS.NOINC R14 ;  /* 0x000000000e007343 */ /* 0x028fea0003c00000 */
.L_x_87:
[----:B------:R-:W1:Y:S01]  /*51d0*/  LDCU.64 UR8, c[0x4][0x80] ;  /* 0x01001000ff0877ac */ /* 0x000e620008000a00 */
[----:B------:R-:W2:Y:S01]  /*51e0*/  LDC.64 R2, c[0x4][R2] ;  /* 0x0100000002027b82 */ /* 0x000ea20000000a00 */
[----:B------:R-:W-:Y:S02]  /*51f0*/  HFMA2 R12, -RZ, RZ, 0, 5.9604644775390625e-08 ;  /* 0x00000001ff0c7431 */ /* 0x000fe400000001ff */
[----:B------:R-:W-:Y:S02]  /*5200*/  IMAD.MOV.U32 R8, RZ, RZ, 0x70 ;  /* 0x00000070ff087424 */ /* 0x000fe400078e00ff */
[----:B------:R-:W-:Y:S01]  /*5210*/  IMAD.MOV.U32 R13, RZ, RZ, RZ ;  /* 0x000000ffff0d7224 */ /* 0x000fe200078e00ff */
[----:B------:R-:W3:Y:S01]  /*5220*/  LDCU.64 UR6, c[0x4][0x88] ;  /* 0x01001100ff0677ac */ /* 0x000ee20008000a00 */
[----:B------:R-:W4:Y:S01]  /*5230*/  LDCU.64 UR4, c[0x4][0x8] ;  /* 0x01000100ff0477ac */ /* 0x000f220008000a00 */
[----:B-1----:R-:W-:Y:S02]  /*5240*/  MOV R4, UR8 ;  /* 0x0000000800047c02 */ /* 0x002fe40008000f00 */
[----:B------:R-:W-:Y:S02]  /*5250*/  MOV R5, UR9 ;  /* 0x0000000900057c02 */ /* 0x000fe40008000f00 */
[----:B---3--:R-:W-:Y:S01]  /*5260*/  MOV R7, UR7 ;  /* 0x0000000700077c02 */ /* 0x008fe20008000f00 */
[----:B------:R-:W-:Y:S01]  /*5270*/  IMAD.U32 R6, RZ, RZ, UR6 ;  /* 0x00000006ff067e24 */ /* 0x000fe2000f8e00ff */
[----:B----4-:R-:W-:Y:S01]  /*5280*/  MOV R11, UR5 ;  /* 0x00000005000b7c02 */ /* 0x010fe20008000f00 */
[----:B------:R-:W-:Y:S02]  /*5290*/  IMAD.U32 R10, RZ, RZ, UR4 ;  /* 0x00000004ff0a7e24 */ /* 0x000fe4000f8e00ff */
[----:B------:R-:W-:Y:S07]  /*52a0*/  LEPC R20, `(.L_x_86) ;  /* 0x000000001014794e */ /* 0x000fee0000000000 */
[----:B--2---:R-:W-:Y:S05]  /*52b0*/  CALL.ABS.NOINC R2 ;  /* 0x0000000002007343 */ /* 0x004fea0003c00000 */
.L_x_86:
[----:B------:R-:W-:Y:S05]  /*52c0*/  BSYNC.RECONVERGENT B6 ;  /* 0x0000000000067941 */ /* 0x000fea0003800200 */
.L_x_85:
[----:B------:R-:W-:Y:S01]  /*52d0*/  ISETP.NE.U32.AND P4, PT, R82, RZ, PT ;  /* 0x000000ff5200720c */ /* 0x000fe20003f85070 */
[----:B------:R-:W-:Y:S01]  /*52e0*/  UISETP.NE.AND UP2, UPT, UR50, URZ, UPT ;  /* 0x000000ff3200728c */ /* 0x000fe2000bf45270 */
[----:B------:R-:W-:Y:S01]  /*52f0*/  ISETP.NE.U32.AND P2, PT, RZ, UR38, PT ;  /* 0x00000026ff007c0c */ /* 0x000fe2000bf45070 */
[----:B------:R-:W-:Y:S01]  /*5300*/  UISETP.NE.U32.AND UP1, UPT, UR44, URZ, UPT ;  /* 0x000000ff2c00728c */ /* 0x000fe2000bf25070 */
[----:B------:R-:W-:Y:S01]  /*5310*/  ISETP.NE.AND.EX P4, PT, R83, RZ, PT, P4 ;  /* 0x000000ff5300720c */ /* 0x000fe20003f85340 */
[----:B------:R-:W-:Y:S01]  /*5320*/  UPLOP3.LUT UP0, UPT, UPT, UPT, UPT, 0x40, 0x4 ;  /* 0x000000000004789c */ /* 0x000fe20003f0e870 */
[----:B------:R-:W-:Y:S01]  /*5330*/  ISETP.NE.AND.EX P2, PT, RZ, UR39, PT, P2 ;  /* 0x00000027ff007c0c */ /* 0x000fe2000bf45320 */
[----:B------:R-:W-:Y:S01]  /*5340*/  UISETP.NE.AND.EX UP1, UPT, UR45, URZ, UPT, UP1 ;  /* 0x000000ff2d00728c */ /* 0x000fe2000bf25310 */
[----:B------:R-:W-:Y:S04]  /*5350*/  PLOP3.LUT P1, PT, PT, PT, UP2, 0x80, 0x8 ;  /* 0x000000000008781c */ /* 0x000fe80003f2f028 */
[----:B------:R-:W-:Y:S06]  /*5360*/  @UP2 UPLOP3.LUT UP0, UPT, UPT, UPT, UP1, 0x80, 0x8 ;  /* 0x000000000008289c */ /* 0x000fec0003f0f010 */
[----:B------:R-:W-:Y:S01]  /*5370*/  PLOP3.LUT P0, PT, PT, PT, UP0, 0x80, 0x8 ;  /* 0x000000000008781c */ /* 0x000fe20003f0f008 */
[----:B------:R-:W-:Y:S01]  /*5380*/  @!UPT UIADD3 URZ, UPT, UPT, URZ, URZ, URZ ;  /* 0x000000fffffff290 */ /* 0x000fe2000fffe0ff */
[----:B------:R-:W-:Y:S11]  /*5390*/  BRA.U !UP1, `(.L_x_88) ;  /* 0x0000000109387547 */ /* 0x000ff6000b800000 */
[----:B------:R-:W-:Y:S01]  /*53a0*/  UISETP.NE.U32.AND UP0, UPT, UR38, URZ, UPT ;  /* 0x000000ff2600728c */ /* 0x000fe2000bf05070 */
[----:B------:R-:W-:Y:S02]  /*53b0*/  HFMA2 R0, -RZ, RZ, 0, 5.9604644775390625e-08 ;  /* 0x00000001ff007431 */ /* 0x000fe400000001ff */
[----:B------:R-:W-:Y:S01]  /*53c0*/  IMAD.MOV.U32 R88, RZ, RZ, 0x1 ;  /* 0x00000001ff587424 */ /* 0x000fe200078e00ff */
[----:B------:R-:W-:Y:S06]  /*53d0*/  UISETP.NE.AND.EX UP0, UPT, UR39, URZ, UPT, UP0 ;  /* 0x000000ff2700728c */ /* 0x000fec000bf05300 */
[----:B------:R-:W-:Y:S05]  /*53e0*/  PLOP3.LUT P3, PT, PT, PT, UP0, 0x80, 0x8 ;  /* 0x000000000008781c */ /* 0x000fea0003f6f008 */
[----:B------:R-:W1:Y:S01]  /*53f0*/  @UP0 LDCU.64 UR6, c[0x0][0x888] ;  /* 0x00011100ff0607ac */ /* 0x000e620008000a00 */
[----:B------:R-:W-:Y:S07]  /*5400*/  @UP0 UIMAD UR4, UR36, UR44, URZ ;  /* 0x0000002c240402a4 */ /* 0x000fee000f8e02ff */
[----:B------:R-:W-:Y:S01]  /*5410*/  @!P3 PRMT R88, R0, 0x7610, R88 ;  /* 0x000076100058b816 */ /* 0x000fe20000000058 */
[----:B-1----:R-:W-:Y:S03]  /*5420*/  @UP0 UIMAD.WIDE UR6, UR4, 0x4, UR6 ;  /* 0x00000004040608a5 */ /* 0x002fe6000f8e0206 */
[----:B------:R-:W1:Y:S03]  /*5430*/  @!UP0 LDCU UR4, c[0x0][0x880] ;  /* 0x00011000ff0487ac */ /* 0x000e660008000800 */
[----:B------:R-:W-:Y:S01]  /*5440*/  IMAD.U32 R2, RZ, RZ, UR6 ;  /* 0x00000006ff027e24 */ /* 0x000fe2000f8e00ff */
[----:B------:R-:W-:Y:S05]  /*5450*/  MOV R3, UR7 ;  /* 0x0000000700037c02 */ /* 0x000fea0008000f00 */
[----:B-----5:R2:W5:Y:S02]  /*5460*/  @P3 LDG.E R49, desc[UR46][R2.64] ;  /* 0x0000002e02313981 */ /* 0x020564000c1e1900 */
[----:B-12---:R-:W-:Y:S02]  /*5470*/  @!P3 IMAD.U32 R49, RZ, RZ, UR4 ;  /* 0x00000004ff31be24 */ /* 0x006fe4000f8e00ff */
.L_x_88:
[----:B------:R-:W-:Y:S05]  /*5480*/  @!P4 BRA `(.L_x_89) ;  /* 0x000000000020c947 */ /* 0x000fea0003800000 */
[----:B------:R-:W-:Y:S04]  /*5490*/  ISETP.NE.U32.AND P3, PT, R80, RZ, PT ;  /* 0x000000ff5000720c */ /* 0x000fe80003f65070 */
[----:B------:R-:W-:Y:S11]  /*54a0*/  ISETP.NE.AND.EX P3, PT, R81, RZ, PT, P3 ;  /* 0x000000ff5100720c */ /* 0x000ff60003f65330 */
[----:B------:R-:W-:Y:S02]  /*54b0*/  @!UPT UIADD3 URZ, UPT, UPT, URZ, URZ, URZ ;  /* 0x000000fffffff290 */ /* 0x000fe4000fffe0ff */
[----:B------:R-:W1:Y:S01]  /*54c0*/  @P3 LDC.64 R2, c[0x0][0x8a8] ;  /* 0x00022a00ff023b82 */ /* 0x000e620000000a00 */
[----:B------:R-:W-:Y:S04]  /*54d0*/  @P3 IMAD R0, R82, UR36, RZ ;  /* 0x0000002452003c24 */ /* 0x000fe8000f8e02ff */
[----:B-1----:R-:W-:Y:S05]  /*54e0*/  @P3 IMAD.WIDE R2, R0, 0x4, R2 ;  /* 0x0000000400023825 */ /* 0x002fea00078e0202 */
[----:B-----5:R1:W5:Y:S02]  /*54f0*/  @P3 LDG.E R47, desc[UR46][R2.64] ;  /* 0x0000002e022f3981 */ /* 0x020364000c1e1900 */
[----:B-1----:R-:W2:Y:S02]  /*5500*/  @!P3 LDC R47, c[0x0][0x8a0] ;  /* 0x00022800ff2fbb82 */ /* 0x002ea40000000800 */
.L_x_89:
[----:B-----5:R-:W-:Y:S01]  /*5510*/  FSETP.NEU.AND P3, PT, R49, RZ, PT ;  /* 0x000000ff3100720b */ /* 0x020fe20003f6d000 */
[----:B------:R-:W-:Y:S01]  /*5520*/  BSSY B1, `(.L_x_90) ;  /* 0x0000039000017945 */ /* 0x000fe20003800000 */
[----:B------:R-:W-:Y:S01]  /*5530*/  SEL R3, RZ, 0xffffffff, P2 ;  /* 0xffffffffff037807 */ /* 0x000fe20001000000 */
[----:B------:R-:W-:Y:S01]  /*5540*/  IMAD.MOV.U32 R66, RZ, RZ, 0x1 ;  /* 0x00000001ff427424 */ /* 0x000fe200078e00ff */
[----:B------:R-:W-:Y:S01]  /*5550*/  @P1 LOP3.LUT P2, RZ, R88, 0xff, RZ, 0xc0, !PT ;  /* 0x000000ff58ff1812 */ /* 0x000fe2000784c0ff */
[----:B------:R-:W-:Y:S01]  /*5560*/  IMAD R48, R45, 0x80, R46 ;  /* 0x000000802d307824 */ /* 0x000fe200078e022e */
[----:B------:R-:W-:Y:S01]  /*5570*/  @P1 SEL R0, RZ, 0xffffffff, P3 ;  /* 0xffffffffff001807 */ /* 0x000fe20001800000 */
[----:B------:R-:W-:Y:S01]  /*5580*/  IMAD R106, R101, -0x10, R99 ;  /* 0xfffffff0656a7824 */ /* 0x000fe200078e0263 */
[----:B------:R-:W-:Y:S01]  /*5590*/  LOP3.LUT R97, R97, 0x1, RZ, 0x3c, !PT ;  /* 0x0000000161617812 */ /* 0x000fe200078e3cff */
[----:B------:R-:W-:Y:S01]  /*55a0*/  IMAD.MOV.U32 R65, RZ, RZ, RZ ;  /* 0x000000ffff417224 */ /* 0x000fe200078e00ff */
[----:B------:R-:W-:Y:S02]  /*55b0*/  @P0 SEL R0, R3, R0, !P2 ;  /* 0x0000000003000207 */ /* 0x000fe40005000000 */
[----:B------:R-:W-:Y:S02]  /*55c0*/  CS2R R78, SRZ ;  /* 0x00000000004e7805 */ /* 0x000fe4000001ff00 */
[----:B------:R-:W-:Y:S02]  /*55d0*/  LEA R64, R45, UR48, 0x3 ;  /* 0x000000302d407c11 */ /* 0x000fe4000f8e18ff */
[----:B------:R-:W-:Y:S02]  /*55e0*/  CS2R R76, SRZ ;  /* 0x00000000004c7805 */ /* 0x000fe4000001ff00 */
[----:B------:R-:W-:Y:S02]  /*55f0*/  @P1 LOP3.LUT R0, R0, 0x1, RZ, 0xc0, !PT ;  /* 0x0000000100001812 */ /* 0x000fe400078ec0ff */
[----:B------:R-:W-:Y:S02]  /*5600*/  CS2R R70, SRZ ;  /* 0x0000000000467805 */ /* 0x000fe4000001ff00 */
[----:B------:R-:W-:Y:S02]  /*5610*/  PLOP3.LUT P2, PT, PT, PT, UP1, 0x80, 0x8 ;  /* 0x000000000008781c */ /* 0x000fe40003f4f018 */
[----:B------:R-:W-:Y:S02]  /*5620*/  CS2R R68, SRZ ;  /* 0x0000000000447805 */ /* 0x000fe4000001ff00 */
[----:B------:R-:W-:Y:S02]  /*5630*/  ISETP.NE.U32.OR P5, PT, R0, 0x1, !P1 ;  /* 0x000000010000780c */ /* 0x000fe40004fa5470 */
[----:B------:R-:W-:Y:S02]  /*5640*/  CS2R R62, SRZ ;  /* 0x00000000003e7805 */ /* 0x000fe4000001ff00 */
[----:B------:R-:W-:Y:S02]  /*5650*/  LOP3.LUT P4, R104, R88, 0xff, RZ, 0xc0, !PT ;  /* 0x000000ff58687812 */ /* 0x000fe4000788c0ff */
[----:B------:R-:W-:Y:S02]  /*5660*/  CS2R R60, SRZ ;  /* 0x00000000003c7805 */ /* 0x000fe4000001ff00 */
[----:B------:R-:W-:Y:S02]  /*5670*/  SEL R2, RZ, 0xffffffff, P3 ;  /* 0xffffffffff027807 */ /* 0x000fe40001800000 */
[----:B------:R-:W-:Y:S02]  /*5680*/  CS2R R58, SRZ ;  /* 0x00000000003a7805 */ /* 0x000fe4000001ff00 */
[----:B------:R-:W-:Y:S02]  /*5690*/  P2R R107, PR, RZ, 0x20 ;  /* 0x00000020ff6b7803 */ /* 0x000fe40000000000 */
[----:B------:R-:W-:Y:S02]  /*56a0*/  CS2R R56, SRZ ;  /* 0x0000000000387805 */ /* 0x000fe4000001ff00 */
[----:B------:R-:W-:Y:S02]  /*56b0*/  @P2 SEL R2, R3, R2, !P4 ;  /* 0x0000000203022207 */ /* 0x000fe40006000000 */
[----:B------:R-:W-:Y:S02]  /*56c0*/  @P5 SHF.L.U32 R0, R97, 0x1f, RZ ;  /* 0x0000001f61005819 */ /* 0x000fe400000006ff */
[----:B------:R-:W-:Y:S02]  /*56d0*/  LOP3.LUT R2, R2, 0x1, RZ, 0xc0, !PT ;  /* 0x0000000102027812 */ /* 0x000fe400078ec0ff */
[----:B------:R1:W3:Y:S02]  /*56e0*/  @P5 SYNCS.PHASECHK.TRANS64.TRYWAIT P1, [UR48+0x40], R0 ;  /* 0x00004000ff0055a7 */ /* 0x0002e40008021130 */
[----:B------:R-:W-:Y:S04]  /*56f0*/  ISETP.NE.U32.AND P2, PT, R2, 0x1, PT ;  /* 0x000000010200780c */ /* 0x000fe80003f45070 */
[----:B------:R-:W-:Y:S02]  /*5700*/  P2R R67, PR, RZ, 0x4 ;  /* 0x00000004ff437803 */ /* 0x000fe40000000000 */
[----:B-1----:R-:W-:Y:S04]  /*5710*/  SHF.L.U32 R0, R96, 0x1f, RZ ;  /* 0x0000001f60007819 */ /* 0x002fe800000006ff */
[----:B------:R1:W4:Y:S01]  /*5720*/  SYNCS.PHASECHK.TRANS64.TRYWAIT P0, [R64+URZ+0xb0], R0 ;  /* 0x0000b000400075a7 */ /* 0x00032200080011ff */
[----:B---3--:R-:W-:Y:S01]  /*5730*/  @P5 SEL R66, RZ, 0x1, !P1 ;  /* 0x00000001ff425807 */ /* 0x008fe20004800000 */
[----:B-1----:R-:W-:Y:S06]  /*5740*/  @!P5 BRA `(.L_x_91) ;  /* 0x000000000058d947 */ /* 0x002fec0003800000 */
[----:B------:R-:W-:Y:S01]  /*5750*/  IMAD.MOV.U32 R79, RZ, RZ, RZ ;  /* 0x000000ffff4f7224 */ /* 0x000fe200078e00ff */
[----:B------:R-:W-:Y:S01]  /*5760*/  ISETP.NE.AND P1, PT, R66, RZ, PT ;  /* 0x000000ff4200720c */ /* 0x000fe20003f25270 */
[----:B------:R-:W-:Y:S01]  /*5770*/  BSSY B0, `(.L_x_92) ;  /* 0x000000c000007945 */ /* 0x000fe20003800000 */
[----:B------:R-:W-:Y:S02]  /*5780*/  CS2R R58, SRZ ;  /* 0x00000000003a7805 */ /* 0x000fe4000001ff00 */
[----:B------:R-:W-:Y:S02]  /*5790*/  CS2R R56, SRZ ;  /* 0x0000000000387805 */ /* 0x000fe4000001ff00 */
[----:B------:R-:W-:Y:S02]  /*57a0*/  CS2R R62, SRZ ;  /* 0x00000000003e7805 */ /* 0x000fe4000001ff00 */
[----:B------:R-:W-:Y:S02]  /*57b0*/  CS2R R60, SRZ ;  /* 0x00000000003c7805 */ /* 0x000fe4000001ff00 */
[----:B------:R-:W-:Y:S02]  /*57c0*/  CS2R R70, SRZ ;  /* 0x0000000000467805 */ /* 0x000fe4000001ff00 */
[----:B------:R-:W-:Y:S02]  /*57d0*/  CS2R R68, SRZ ;  /* 0x0000000000447805 */ /* 0x000fe4000001ff00 */
[----:B------:R-:W-:Y:S01]  /*57e0*/  CS2R R76, SRZ ;  /* 0x00000000004c7805 */ /* 0x000fe2000001ff00 */
[----:B------:R-:W-:Y:S06]  /*57f0*/  @P1 BRA `(.L_x_93) ;  /* 0x00000000000c1947 */ /* 0x000fec0003800000 */
[----:B------:R-:W-:Y:S04]  /*5800*/  SHF.L.U32 R3, R97, 0x1f, RZ ;  /* 0x0000001f61037819 */ /* 0x000fe800000006ff */
[----:B------:R-:W1:Y:S02]  /*5810*/  SYNCS.PHASECHK.TRANS64.TRYWAIT P1, [UR48+0x40], R3 ;  /* 0x00004003ff0075a7 */ /* 0x000e640008021130 */
[----:B-1----:R-:W-:Y:S05]  /*5820*/  @!P1 BRA `(.L_x_94) ;  /* 0x0000003c00649947 */ /* 0x002fea0003800000 */
.L_x_93:
[----:B------:R-:W-:Y:S05]  /*5830*/  BSYNC B0 ;  /* 0x0000000000007941 */ /* 0x000fea0003800000 */
.L_x_92:
[----:B------:R-:W-:Y:S01]  /*5840*/  ISETP.NE.AND P1, PT, R67, RZ, PT ;  /* 0x000000ff4300720c */ /* 0x000fe20003f25270 */
[----:B------:R-:W-:Y:S11]  /*5850*/  HFMA2 R65, -RZ, RZ, 0, 5.9604644775390625e-08 ;  /* 0x00000001ff417431 */ /* 0x000ff600000001ff */
[----:B------:R-:W-:Y:S01]  /*5860*/  @!UPT UIADD3 URZ, UPT, UPT, URZ, URZ, URZ ;  /* 0x000000fffffff290 */ /* 0x000fe2000fffe0ff */
[----:B------:R3:W1:Y:S04]  /*5870*/  @P1 LDS.128 R56, [R100] ;  /* 0x0000000064381984 */ /* 0x0006680000000c00 */
[----:B------:R3:W1:Y:S04]  /*5880*/  @P1 LDS.128 R60, [R99+0x10] ;  /* 0x00001000633c1984 */ /* 0x0006680000000c00 */
[----:B------:R3:W1:Y:S04]  /*5890*/  @P1 LDS.128 R68, [R98+0x20] ;  /* 0x0000200062441984 */ /* 0x0006680000000c00 */
[----:B------:R3:W1:Y:S02]  /*58a0*/  @P1 LDS.128 R76, [R106+0x30] ;  /* 0x000030006a4c1984 */ /* 0x0006640000000c00 */
.L_x_91:
[----:B------:R-:W-:Y:S05]  /*58b0*/  BSYNC B1 ;  /* 0x0000000000017941 */ /* 0x000fea0003800000 */
.L_x_90:
[----:B-1----:R-:W-:Y:S04]  /*58c0*/  SHF.R.U32.HI R2, RZ, 0x15, R48 ;  /* 0x00000015ff027819 */ /* 0x002fe80000011630 */
[----:B------:R-:W-:Y:S01]  /*58d0*/  LOP3.LUT P1, RZ, R2, 0x3, R92, 0x48, !PT ;  /* 0x0000000302ff7812 */ /* 0x000fe2000782485c */
[----:B------:R-:W-:Y:S01]  /*58e0*/  @!UPT UIADD3 URZ, UPT, UPT, URZ, URZ, URZ ;  /* 0x000000fffffff290 */ /* 0x000fe2000fffe0ff */
[----:B----4-:R-:W-:Y:S11]  /*58f0*/  @P0 BRA `(.L_x_95) ;  /* 0x0000000000080947 */ /* 0x010ff60003800000 */
[----:B------:R-:W1:Y:S02]  /*5900*/  SYNCS.PHASECHK.TRANS64.TRYWAIT P0, [R64+URZ+0xb0], R0 ;  /* 0x0000b000400075a7 */ /* 0x000e6400080011ff */
[----:B-1----:R-:W-:Y:S05]  /*5910*/  @!P0 BRA `(.L_x_96) ;  /* 0x0000003c00408947 */ /* 0x002fea0003800000 */
.L_x_95:
[----:B------:R-:W-:Y:S05]  /*5920*/  @!P1 BRA `(.L_x_97) ;  /* 0x0000000000409947 */ /* 0x000fea0003800000 */
[----:B------:R-:W4:Y:S01]  /*5930*/  LDCU.64 UR8, c[0x4][0x70] ;  /* 0x01000e00ff0877ac */ /* 0x000f220008000a00 */
[----:B------:R-:W-:Y:S01]  /*5940*/  MOV R3, 0x0 ;  /* 0x0000000000037802 */ /* 0x000fe20000000f00 */
[----:B------:R-:W-:Y:S02]  /*5950*/  HFMA2 R12, -RZ, RZ, 0, 5.9604644775390625e-08 ;  /* 0x00000001ff0c7431 */ /* 0x000fe400000001ff */
[----:B------:R-:W-:Y:S02]  /*5960*/  IMAD.MOV.U32 R8, RZ, RZ, 0x192 ;  /* 0x00000192ff087424 */ /* 0x000fe400078e00ff */
[----:B------:R-:W-:Y:S01]  /*5970*/  IMAD.MOV.U32 R13, RZ, RZ, RZ ;  /* 0x000000ffff0d7224 */ /* 0x000fe200078e00ff */
[----:B------:R-:W5:Y:S01]  /*5980*/  LDCU.64 UR6, c[0x4][0x78] ;  /* 0x01000f00ff0677ac */ /* 0x000f620008000a00 */
[----:B------:R-:W1:Y:S01]  /*5990*/  LDC.64 R2, c[0x4][R3] ;  /* 0x0100000003027b82 */ /* 0x000e620000000a00 */
[----:B------:R-:W2:Y:S01]  /*59a0*/  LDCU.64 UR4, c[0x4][0x10] ;  /* 0x01000200ff0477ac */ /* 0x000ea20008000a00 */
[----:B----4-:R-:W-:Y:S01]  /*59b0*/  MOV R5, UR9 ;  /* 0x0000000900057c02 */ /* 0x010fe20008000f00 */
[----:B------:R-:W-:Y:S01]  /*59c0*/  IMAD.U32 R4, RZ, RZ, UR8 ;  /* 0x00000008ff047e24 */ /* 0x000fe2000f8e00ff */
[----:B-----5:R-:W-:Y:S01]  /*59d0*/  MOV R7, UR7 ;  /* 0x0000000700077c02 */ /* 0x020fe20008000f00 */
[----:B------:R-:W-:Y:S01]  /*59e0*/  IMAD.U32 R6, RZ, RZ, UR6 ;  /* 0x00000006ff067e24 */ /* 0x000fe2000f8e00ff */
[----:B--2---:R-:W-:Y:S01]  /*59f0*/  MOV R11, UR5 ;  /* 0x00000005000b7c02 */ /* 0x004fe20008000f00 */
[----:B------:R-:W-:Y:S02]  /*5a00*/  IMAD.U32 R10, RZ, RZ, UR4 ;  /* 0x00000004ff0a7e24 */ /* 0x000fe4000f8e00ff */
[----:B------:R-:W-:Y:S07]  /*5a10*/  LEPC R20, `(.L_x_97) ;  /* 0x000000001014794e */ /* 0x000fee0000000000 */
[----:B-1-3--:R-:W-:Y:S05]  /*5a20*/  CALL.ABS.NOINC R2 ;  /* 0x0000000002007343 */ /* 0x00afea0003c00000 */
.L_x_97:
[----:B------:R-:W-:Y:S01]  /*5a30*/  SHF.L.U32 R50, R56, 0x10, RZ ;  /* 0x0000001038327819 */ /* 0x000fe200000006ff */
[----:B------:R-:W-:Y:S05]  /*5a40*/  WARPSYNC.ALL ;  /* 0x0000000000007948 */ /* 0x000fea0003800000 */
[----:B------:R-:W-:Y:S01]  /*5a50*/  R2UR UR4, R48 ;  /* 0x00000000300472ca */ /* 0x000fe200000e0000 */
[----:B------:R-:W-:Y:S01]  /*5a60*/  BSSY.RECONVERGENT B0, `(.L_x_98) ;  /* 0x0000088000007945 */ /* 0x000fe20003800200 */
[----:B------:R-:W-:Y:S02]  /*5a70*/  LOP3.LUT R51, R56, 0xffff0000, RZ, 0xc0, !PT ;  /* 0xffff000038337812 */ /* 0x000fe400078ec0ff */
[----:B------:R-:W-:Y:S02]  /*5a80*/  SHF.L.U32 R52, R57, 0x10, RZ ;  /* 0x0000001039347819 */ /* 0x000fe400000006ff */
[----:B------:R-:W-:Y:S07]  /*5a90*/  ISETP.NE.AND P0, PT, R102, RZ, PT ;  /* 0x000000ff6600720c */ /* 0x000fee0003f05270 */
[----:B------:R-:W1:Y:S02]  /*5aa0*/  LDTM.x32 R4, tmem[UR4] ;  /* 0x00000004000479ee */ /* 0x000e6400082c0000 */
[C---:B-12---:R-:W-:Y:S01]  /*5ab0*/  FMUL R0, R47.reuse, R4 ;  /* 0x000000042f007220 */ /* 0x046fe20000400000 */
[C---:B------:R-:W-:Y:S01]  /*5ac0*/  FMUL R2, R47.reuse, R5 ;  /* 0x000000052f027220 */ /* 0x040fe20000400000 */
[C---:B------:R-:W-:Y:S01]  /*5ad0*/  FMUL R4, R47.reuse, R8 ;  /* 0x000000082f047220 */ /* 0x040fe20000400000 */
[C---:B------:R-:W-:Y:S01]  /*5ae0*/  FMUL R3, R47.reuse, R6 ;  /* 0x000000062f037220 */ /* 0x040fe20000400000 */
[C---:B------:R-:W-:Y:S01]  /*5af0*/  FMUL R5, R47.reuse, R9 ;  /* 0x000000092f057220 */ /* 0x040fe20000400000 */
[C---:B------:R-:W-:Y:S01]  /*5b00*/  FMUL R8, R47.reuse, R12 ;  /* 0x0000000c2f087220 */ /* 0x040fe20000400000 */
[C---:B------:R-:W-:Y:S01]  /*5b10*/  FMUL R6, R47.reuse, R10 ;  /* 0x0000000a2f067220 */ /* 0x040fe20000400000 */
[C---:B------:R-:W-:Y:S01]  /*5b20*/  FMUL R9, R47.reuse, R13 ;  /* 0x0000000d2f097220 */ /* 0x040fe20000400000 */
[----:B------:R-:W-:Y:S01]  /*5b30*/  FMUL R12, R47, R16 ;  /* 0x000000102f0c7220 */ /* 0x000fe20000400000 */
[----:B------:R-:W-:Y:S01]  /*5b40*/  FFMA R0, R49, R50, R0 ;  /* 0x0000003231007223 */ /* 0x000fe20000000000 */
[C---:B------:R-:W-:Y:S01]  /*5b50*/  FMUL R10, R47.reuse, R14 ;  /* 0x0000000e2f0a7220 */ /* 0x040fe20000400000 */
[C---:B------:R-:W-:Y:S01]  /*5b60*/  FMUL R13, R47.reuse, R17 ;  /* 0x000000112f0d7220 */ /* 0x040fe20000400000 */
[----:B------:R-:W-:Y:S01]  /*5b70*/  FMUL R16, R47, R20 ;  /* 0x000000142f107220 */ /* 0x000fe20000400000 */
[----:B------:R-:W-:Y:S01]  /*5b80*/  FFMA R2, R49, R51, R2 ;  /* 0x0000003331027223 */ /* 0x000fe20000000002 */
[C---:B------:R-:W-:Y:S01]  /*5b90*/  FMUL R14, R47.reuse, R18 ;  /* 0x000000122f0e7220 */ /* 0x040fe20000400000 */
        /* <DEDUP_REMOVED lines=8> */
[----:B------:R-:W-:Y:S01]  /*5c20*/  LOP3.LUT R32, R57, 0xffff0000, RZ, 0xc0, !PT ;  /* 0xffff000039207812 */ /* 0x000fe200078ec0ff */
[C---:B------:R-:W-:Y:S01]  /*5c30*/  FMUL R26, R47.reuse, R30 ;  /* 0x0000001e2f1a7220 */ /* 0x040fe20000400000 */
[----:B------:R-:W-:Y:S01]  /*5c40*/  FMUL R29, R47, R33 ;  /* 0x000000212f1d7220 */ /* 0x000fe20000400000 */
[----:B------:R-:W-:Y:S01]  /*5c50*/  SHF.L.U32 R33, R58, 0x10, RZ ;  /* 0x000000103a217819 */ /* 0x000fe200000006ff */
[----:B------:R-:W-:Y:S01]  /*5c60*/  FFMA R3, R49, R52, R3 ;  /* 0x0000003431037223 */ /* 0x000fe20000000003 */
[----:B------:R-:W-:Y:S01]  /*5c70*/  F2FP.BF16.F32.PACK_AB R52, R2, R0 ;  /* 0x000000000234723e */ /* 0x000fe200000010ff */
[----:B------:R-:W-:Y:S01]  /*5c80*/  FMUL R7, R47, R7 ;  /* 0x000000072f077220 */ /* 0x000fe20000400000 */
[----:B------:R-:W-:Y:S01]  /*5c90*/  SHF.L.U32 R0, R59, 0x10, RZ ;  /* 0x000000103b007819 */ /* 0x000fe200000006ff */
[----:B------:R-:W-:Y:S01]  /*5ca0*/  FMUL R30, R47, R34 ;  /* 0x000000222f1e7220 */ /* 0x000fe20000400000 */
[----:B------:R-:W-:Y:S01]  /*5cb0*/  LOP3.LUT R34, R58, 0xffff0000, RZ, 0xc0, !PT ;  /* 0xffff00003a227812 */ /* 0x000fe200078ec0ff */
[----:B------:R-:W-:Y:S01]  /*5cc0*/  FFMA R7, R49, R32, R7 ;  /* 0x0000002031077223 */ /* 0x000fe20000000007 */
[----:B------:R-:W-:Y:S01]  /*5cd0*/  LOP3.LUT R2, R59, 0xffff0000, RZ, 0xc0, !PT ;  /* 0xffff00003b027812 */ /* 0x000fe200078ec0ff */
[----:B------:R-:W-:Y:S01]  /*5ce0*/  FFMA R4, R49, R33, R4 ;  /* 0x0000002131047223 */ /* 0x000fe20000000004 */
[----:B------:R-:W-:Y:S01]  /*5cf0*/  FMUL R11, R47, R11 ;  /* 0x0000000b2f0b7220 */ /* 0x000fe20000400000 */
[----:B------:R-:W-:Y:S01]  /*5d00*/  FFMA R5, R49, R34, R5 ;  /* 0x0000002231057223 */ /* 0x000fe20000000005 */
[----:B------:R-:W-:Y:S01]  /*5d10*/  F2FP.BF16.F32.PACK_AB R53, R7, R3 ;  /* 0x000000030735723e */ /* 0x000fe200000010ff */
[C---:B------:R-:W-:Y:S01]  /*5d20*/  FFMA R6, R49.reuse, R0, R6 ;  /* 0x0000000031067223 */ /* 0x040fe20000000006 */
[C---:B------:R-:W-:Y:S01]  /*5d30*/  SHF.L.U32 R0, R60.reuse, 0x10, RZ ;  /* 0x000000103c007819 */ /* 0x040fe200000006ff */
[----:B------:R-:W-:Y:S01]  /*5d40*/  FFMA R11, R49, R2, R11 ;  /* 0x00000002310b7223 */ /* 0x000fe2000000000b */
[----:B------:R-:W-:Y:S01]  /*5d50*/  LOP3.LUT R2, R60, 0xffff0000, RZ, 0xc0, !PT ;  /* 0xffff00003c027812 */ /* 0x000fe200078ec0ff */
[----:B------:R-:W-:Y:S01]  /*5d60*/  FMUL R15, R47, R15 ;  /* 0x0000000f2f0f7220 */ /* 0x000fe20000400000 */
[----:B------:R-:W-:Y:S01]  /*5d70*/  SHF.L.U32 R3, R61, 0x10, RZ ;  /* 0x000000103d037819 */ /* 0x000fe200000006ff */
[----:B------:R-:W-:Y:S01]  /*5d80*/  FFMA R8, R49, R0, R8 ;  /* 0x0000000031087223 */ /* 0x000fe20000000008 */
[----:B------:R-:W-:Y:S01]  /*5d90*/  LOP3.LUT R0, R61, 0xffff0000, RZ, 0xc0, !PT ;  /* 0xffff00003d007812 */ /* 0x000fe200078ec0ff */
[C---:B------:R-:W-:Y:S01]  /*5da0*/  FFMA R9, R49.reuse, R2, R9 ;  /* 0x0000000231097223 */ /* 0x040fe20000000009 */
[C---:B------:R-:W-:Y:S01]  /*5db0*/  SHF.L.U32 R2, R62.reuse, 0x10, RZ ;  /* 0x000000103e027819 */ /* 0x040fe200000006ff */
[----:B------:R-:W-:Y:S01]  /*5dc0*/  FFMA R10, R49, R3, R10 ;  /* 0x00000003310a7223 */ /* 0x000fe2000000000a */
[----:B------:R-:W-:Y:S01]  /*5dd0*/  SHF.L.U32 R3, R63, 0x10, RZ ;  /* 0x000000103f037819 */ /* 0x000fe200000006ff */
[C---:B------:R-:W-:Y:S01]  /*5de0*/  FFMA R15, R49.reuse, R0, R15 ;  /* 0x00000000310f7223 */ /* 0x040fe2000000000f */
[----:B------:R-:W-:Y:S01]  /*5df0*/  LOP3.LUT R0, R62, 0xffff0000, RZ, 0xc0, !PT ;  /* 0xffff00003e007812 */ /* 0x000fe200078ec0ff */
[----:B------:R-:W-:Y:S01]  /*5e00*/  FFMA R12, R49, R2, R12 ;  /* 0x00000002310c7223 */ /* 0x000fe2000000000c */
[C---:B------:R-:W-:Y:S01]  /*5e10*/  SHF.L.U32 R2, R68.reuse, 0x10, RZ ;  /* 0x0000001044027819 */ /* 0x040fe200000006ff */
[----:B------:R-:W-:Y:S01]  /*5e20*/  FMUL R19, R47, R19 ;  /* 0x000000132f137220 */ /* 0x000fe20000400000 */
[----:B------:R-:W-:Y:S01]  /*5e30*/  F2FP.BF16.F32.PACK_AB R54, R5, R4 ;  /* 0x000000040536723e */ /* 0x000fe200000010ff */
[----:B------:R-:W-:Y:S01]  /*5e40*/  FFMA R13, R49, R0, R13 ;  /* 0x00000000310d7223 */ /* 0x000fe2000000000d */
[----:B------:R-:W-:Y:S01]  /*5e50*/  LOP3.LUT R0, R63, 0xffff0000, RZ, 0xc0, !PT ;  /* 0xffff00003f007812 */ /* 0x000fe200078ec0ff */
[----:B------:R-:W-:Y:S01]  /*5e60*/  FFMA R14, R49, R3, R14 ;  /* 0x00000003310e7223 */ /* 0x000fe2000000000e */
[----:B------:R-:W-:Y:S01]  /*5e70*/  LOP3.LUT R3, R68, 0xffff0000, RZ, 0xc0, !PT ;  /* 0xffff000044037812 */ /* 0x000fe200078ec0ff */
[----:B------:R-:W-:Y:S01]  /*5e80*/  FMUL R23, R47, R23 ;  /* 0x000000172f177220 */ /* 0x000fe20000400000 */
[----:B------:R-:W-:Y:S01]  /*5e90*/  F2FP.BF16.F32.PACK_AB R55, R11, R6 ;  /* 0x000000060b37723e */ /* 0x000fe200000010ff */
[----:B------:R-:W-:Y:S01]  /*5ea0*/  FFMA R19, R49, R0, R19 ;  /* 0x0000000031137223 */ /* 0x000fe20000000013 */
[----:B------:R-:W-:Y:S01]  /*5eb0*/  SHF.L.U32 R0, R69, 0x10, RZ ;  /* 0x0000001045007819 */ /* 0x000fe200000006ff */
[----:B------:R-:W-:Y:S01]  /*5ec0*/  FFMA R16, R49, R2, R16 ;  /* 0x0000000231107223 */ /* 0x000fe20000000010 */
[----:B------:R-:W-:Y:S01]  /*5ed0*/  LOP3.LUT R2, R69, 0xffff0000, RZ, 0xc0, !PT ;  /* 0xffff000045027812 */ /* 0x000fe200078ec0ff */
[----:B------:R-:W-:Y:S01]  /*5ee0*/  FFMA R17, R49, R3, R17 ;  /* 0x0000000331117223 */ /* 0x000fe20000000011 */
[----:B------:R-:W-:Y:S01]  /*5ef0*/  SHF.L.U32 R3, R71, 0x10, RZ ;  /* 0x0000001047037819 */ /* 0x000fe200000006ff */
[----:B------:R-:W-:Y:S01]  /*5f00*/  FFMA R18, R49, R0, R18 ;  /* 0x0000000031127223 */ /* 0x000fe20000000012 */
[C---:B------:R-:W-:Y:S01]  /*5f10*/  SHF.L.U32 R0, R70.reuse, 0x10, RZ ;  /* 0x0000001046007819 */ /* 0x040fe200000006ff */
[----:B------:R1:W-:Y:S01]  /*5f20*/  STS.128 [R100], R52 ;  /* 0x0000003464007388 */ /* 0x0003e20000000c00 */
[----:B------:R-:W-:Y:S01]  /*5f30*/  F2FP.BF16.F32.PACK_AB R8, R9, R8 ;  /* 0x000000080908723e */ /* 0x000fe200000010ff */
[C---:B------:R-:W-:Y:S01]  /*5f40*/  FFMA R23, R49.reuse, R2, R23 ;  /* 0x0000000231177223 */ /* 0x040fe20000000017 */
[----:B------:R-:W-:Y:S01]  /*5f50*/  LOP3.LUT R2, R70, 0xffff0000, RZ, 0xc0, !PT ;  /* 0xffff000046027812 */ /* 0x000fe200078ec0ff */
[----:B------:R-:W-:Y:S01]  /*5f60*/  FFMA R20, R49, R0, R20 ;  /* 0x0000000031147223 */ /* 0x000fe20000000014 */
[----:B------:R-:W-:Y:S01]  /*5f70*/  LOP3.LUT R0, R71, 0xffff0000, RZ, 0xc0, !PT ;  /* 0xffff000047007812 */ /* 0x000fe200078ec0ff */
[----:B------:R-:W-:Y:S01]  /*5f80*/  FMUL R27, R47, R27 ;  /* 0x0000001b2f1b7220 */ /* 0x000fe20000400000 */
[----:B------:R-:W-:Y:S01]  /*5f90*/  F2FP.BF16.F32.PACK_AB R9, R15, R10 ;  /* 0x0000000a0f09723e */ /* 0x000fe200000010ff */
[C---:B------:R-:W-:Y:S01]  /*5fa0*/  FFMA R21, R49.reuse, R2, R21 ;  /* 0x0000000231157223 */ /* 0x040fe20000000015 */
[C---:B------:R-:W-:Y:S01]  /*5fb0*/  FFMA R22, R49.reuse, R3, R22 ;  /* 0x0000000331167223 */ /* 0x040fe20000000016 */
[----:B------:R-:W-:Y:S01]  /*5fc0*/  FFMA R27, R49, R0, R27 ;  /* 0x00000000311b7223 */ /* 0x000fe2000000001b */
[C---:B------:R-:W-:Y:S01]  /*5fd0*/  SHF.L.U32 R2, R76.reuse, 0x10, RZ ;  /* 0x000000104c027819 */ /* 0x040fe200000006ff */
[C---:B------:R-:W-:Y:S01]  /*5fe0*/  FMUL R31, R47.reuse, R31 ;  /* 0x0000001f2f1f7220 */ /* 0x040fe20000400000 */
[----:B------:R-:W-:Y:S01]  /*5ff0*/  LOP3.LUT R0, R76, 0xffff0000, RZ, 0xc0, !PT ;  /* 0xffff00004c007812 */ /* 0x000fe200078ec0ff */
[----:B------:R-:W-:Y:S01]  /*6000*/  FMUL R35, R47, R35 ;  /* 0x000000232f237220 */ /* 0x000fe20000400000 */
[----:B------:R-:W-:Y:S01]  /*6010*/  SHF.L.U32 R3, R77, 0x10, RZ ;  /* 0x000000104d037819 */ /* 0x000fe200000006ff */
[----:B------:R-:W-:Y:S01]  /*6020*/  FFMA R24, R49, R2, R24 ;  /* 0x0000000231187223 */ /* 0x000fe20000000018 */
[----:B------:R-:W-:Y:S01]  /*6030*/  F2FP.BF16.F32.PACK_AB R10, R13, R12 ;  /* 0x0000000c0d0a723e */ /* 0x000fe200000010ff */
[----:B------:R-:W-:Y:S01]  /*6040*/  FFMA R25, R49, R0, R25 ;  /* 0x0000000031197223 */ /* 0x000fe20000000019 */
[----:B------:R-:W-:Y:S01]  /*6050*/  F2FP.BF16.F32.PACK_AB R11, R19, R14 ;  /* 0x0000000e130b723e */ /* 0x000fe200000010ff */
[----:B------:R-:W-:Y:S01]  /*6060*/  FFMA R26, R49, R3, R26 ;  /* 0x00000003311a7223 */ /* 0x000fe2000000001a */
[----:B------:R-:W-:Y:S02]  /*6070*/  LOP3.LUT R0, R77, 0xffff0000, RZ, 0xc0, !PT ;  /* 0xffff00004d007812 */ /* 0x000fe400078ec0ff */
[C---:B------:R-:W-:Y:S01]  /*6080*/  SHF.L.U32 R2, R78.reuse, 0x10, RZ ;  /* 0x000000104e027819 */ /* 0x040fe200000006ff */
[----:B------:R1:W-:Y:S01]  /*6090*/  STS.128 [R99+0x10], R8 ;  /* 0x0000100863007388 */ /* 0x0003e20000000c00 */
[----:B------:R-:W-:Y:S01]  /*60a0*/  LOP3.LUT R3, R78, 0xffff0000, RZ, 0xc0, !PT ;  /* 0xffff00004e037812 */ /* 0x000fe200078ec0ff */
[----:B------:R-:W-:Y:S01]  /*60b0*/  FFMA R31, R49, R0, R31 ;  /* 0x00000000311f7223 */ /* 0x000fe2000000001f */
[----:B------:R-:W-:Y:S01]  /*60c0*/  SHF.L.U32 R4, R79, 0x10, RZ ;  /* 0x000000104f047819 */ /* 0x000fe200000006ff */
[----:B------:R-:W-:Y:S01]  /*60d0*/  FFMA R28, R49, R2, R28 ;  /* 0x00000002311c7223 */ /* 0x000fe2000000001c */
[----:B------:R-:W-:Y:S01]  /*60e0*/  F2FP.BF16.F32.PACK_AB R16, R17, R16 ;  /* 0x000000101110723e */ /* 0x000fe200000010ff */
[----:B------:R-:W-:Y:S01]  /*60f0*/  FFMA R29, R49, R3, R29 ;  /* 0x00000003311d7223 */ /* 0x000fe2000000001d */
[----:B------:R-:W-:Y:S01]  /*6100*/  LOP3.LUT R5, R79, 0xffff0000, RZ, 0xc0, !PT ;  /* 0xffff00004f057812 */ /* 0x000fe200078ec0ff */
[----:B------:R-:W-:Y:S01]  /*6110*/  FFMA R30, R49, R4, R30 ;  /* 0x00000004311e7223 */ /* 0x000fe2000000001e */
[----:B------:R-:W-:Y:S02]  /*6120*/  F2FP.BF16.F32.PACK_AB R17, R23, R18 ;  /* 0x000000121711723e */ /* 0x000fe400000010ff */
[----:B------:R-:W-:Y:S01]  /*6130*/  F2FP.BF16.F32.PACK_AB R18, R21, R20 ;  /* 0x000000141512723e */ /* 0x000fe200000010ff */
[----:B------:R-:W-:Y:S01]  /*6140*/  FFMA R35, R49, R5, R35 ;  /* 0x0000000531237223 */ /* 0x000fe20000000023 */
[----:B------:R-:W-:Y:S02]  /*6150*/  F2FP.BF16.F32.PACK_AB R19, R27, R22 ;  /* 0x000000161b13723e */ /* 0x000fe400000010ff */
[----:B------:R-:W-:Y:S02]  /*6160*/  F2FP.BF16.F32.PACK_AB R24, R25, R24 ;  /* 0x000000181918723e */ /* 0x000fe400000010ff */
[----:B------:R-:W-:Y:S01]  /*6170*/  F2FP.BF16.F32.PACK_AB R25, R31, R26 ;  /* 0x0000001a1f19723e */ /* 0x000fe200000010ff */
[----:B------:R1:W-:Y:S01]  /*6180*/  STS.128 [R98+0x20], R16 ;  /* 0x0000201062007388 */ /* 0x0003e20000000c00 */
[----:B------:R-:W-:Y:S02]  /*6190*/  F2FP.BF16.F32.PACK_AB R26, R29, R28 ;  /* 0x0000001c1d1a723e */ /* 0x000fe400000010ff */
[----:B------:R-:W-:Y:S05]  /*61a0*/  F2FP.BF16.F32.PACK_AB R27, R35, R30 ;  /* 0x0000001e231b723e */ /* 0x000fea00000010ff */
[----:B------:R1:W-:Y:S01]  /*61b0*/  STS.128 [R106+0x30], R24 ;  /* 0x000030186a007388 */ /* 0x0003e20000000c00 */
[----:B------:R-:W-:Y:S01]  /*61c0*/  @!PT LDS RZ, [RZ] ;  /* 0x00000000fffff984 */ /* 0x000fe20000000800 */
[----:B------:R-:W-:Y:S01]  /*61d0*/  @!PT LDS RZ, [RZ] ;  /* 0x00000000fffff984 */ /* 0x000fe20000000800 */
[----:B------:R-:W-:Y:S01]  /*61e0*/  @!PT LDS RZ, [RZ] ;  /* 0x00000000fffff984 */ /* 0x000fe20000000800 */
[----:B------:R-:W-:Y:S01]  /*61f0*/  @!PT LDS RZ, [RZ] ;  /* 0x00000000fffff984 */ /* 0x000fe20000000800 */
[----:B------:R2:W-:Y:S07]  /*6200*/  MEMBAR.ALL.CTA ;  /* 0x0000000000007992 */ /* 0x0005ee0000008000 */
[----:B--2---:R-:W2:Y:S02]  /*6210*/  FENCE.VIEW.ASYNC.S ;  /* 0x00000000000073c6 */ /* 0x004ea40000000000 */
[----:B--2---:R-:W-:Y:S06]  /*6220*/  BAR.SYNC.DEFER_BLOCKING 0x1, 0x80 ;  /* 0x0042000000007b1d */ /* 0x004fec0000010000 */
[----:B------:R-:W-:Y:S05]  /*6230*/  @P0 BRA `(.L_x_99) ;  /* 0x0000000000280947 */ /* 0x000fea0003800000 */
[----:B------:R-:W-:Y:S02]  /*6240*/  UIADD3 UR4, UPT, UPT, UR48, 0x200, URZ ;  /* 0x0000020030047890 */ /* 0x000fe4000fffe0ff */
[----:B------:R-:W-:Y:S01]  /*6250*/  UIADD3 UR6, UP0, UPT, UR52, 0x680, URZ ;  /* 0x0000068034067890 */ /* 0x000fe2000ff1e0ff */
[----:B------:R-:W-:Y:S03]  /*6260*/  UMOV UR43, UR36 ;  /* 0x00000024002b7c82 */ /* 0x000fe60008000000 */
[----:B------:R-:W-:Y:S01]  /*6270*/  MOV R93, UR4 ;  /* 0x00000004005d7c02 */ /* 0x000fe20008000f00 */
[----:B------:R-:W-:Y:S03]  /*6280*/  UIADD3.X UR7, UPT, UPT, URZ, UR53, URZ, UP0, !UPT ;  /* 0x00000035ff077290 */ /* 0x000fe600087fe4ff */
[----:B------:R-:W-:Y:S11]  /*6290*/  R2UR UR40, R93 ;  /* 0x000000005d2872ca */ /* 0x000ff600000e0000 */
[----:B------:R-:W-:Y:S02]  /*62a0*/  @!UPT UIADD3 URZ, UPT, UPT, URZ, URZ, URZ ;  /* 0x000000fffffff290 */ /* 0x000fe4000fffe0ff */
[----:B------:R2:W-:Y:S01]  /*62b0*/  UTMASTG.3D [UR40], [UR6] ;  /* 0x00000028060073b5 */ /* 0x0005e20008010000 */
[----:B------:R0:W-:Y:S01]  /*62c0*/  UTMACMDFLUSH ;  /* 0x00000000000079b7 */ /* 0x0001e20000000000 */
[----:B--2---:R-:W-:Y:S04]  /*62d0*/  DEPBAR.LE SB0, 0x1 ;  /* 0x000080400000791a */ /* 0x004fe80000000000 */
.L_x_99:
[----:B------:R-:W-:Y:S05]  /*62e0*/  BSYNC.RECONVERGENT B0 ;  /* 0x0000000000007941 */ /* 0x000fea0003800200 */
.L_x_98:
[----:B------:R-:W-:Y:S01]  /*62f0*/  BAR.SYNC.DEFER_BLOCKING 0x1, 0x80 ;  /* 0x0042000000007b1d */ /* 0x000fe20000010000 */
[----:B------:R-:W-:Y:S01]  /*6300*/  ISETP.NE.AND P1, PT, R107, RZ, PT ;  /* 0x000000ff6b00720c */ /* 0x000fe20003f25270 */
[----:B------:R-:W-:Y:S01]  /*6310*/  UISETP.NE.AND UP0, UPT, UR49, URZ, UPT ;  /* 0x000000ff3100728c */ /* 0x000fe2000bf05270 */
[----:B------:R-:W-:Y:S11]  /*6320*/  LEA R2, R65, UR48, 0x3 ;  /* 0x0000003041027c11 */ /* 0x000ff6000f8e18ff */
[----:B------:R-:W-:Y:S01]  /*6330*/  @P1 SHF.L.U32 R3, R97, 0x1f, RZ ;  /* 0x0000001f61031819 */ /* 0x000fe200000006ff */
[----:B------:R-:W-:Y:S06]  /*6340*/  BRA.U !UP0, `(.L_x_100) ;  /* 0x0000000108247547 */ /* 0x000fec000b800000 */
[----:B------:R-:W-:Y:S01]  /*6350*/  IMAD.U32 R4, RZ, RZ, UR51 ;  /* 0x00000033ff047e24 */ /* 0x000fe2000f8e00ff */
[----:B------:R-:W-:Y:S01]  /*6360*/  MOV R0, UR37 ;  /* 0x0000002500007c02 */ /* 0x000fe20008000f00 */
[----:B------:R-:W-:Y:S03]  /*6370*/  UIADD3 UR51, UPT, UPT, UR51, 0x1, URZ ;  /* 0x0000000133337890 */ /* 0x000fe6000fffe0ff */
[----:B------:R-:W-:Y:S01]  /*6380*/  @P1 LEA R4, R4, UR48, 0x3 ;  /* 0x0000003004041c11 */ /* 0x000fe2000f8e18ff */
[----:B------:R-:W-:Y:S04]  /*6390*/  UISETP.NE.AND UP0, UPT, UR51, 0x4, UPT ;  /* 0x000000043300788c */ /* 0x000fe8000bf05270 */
[----:B------:R-:W-:Y:S01]  /*63a0*/  @P1 VIADD R4, R4, 0x60 ;  /* 0x0000006004041836 */ /* 0x000fe20000000000 */
[----:B------:R-:W-:Y:S04]  /*63b0*/  USEL UR51, UR51, URZ, UP0 ;  /* 0x000000ff33337287 */ /* 0x000fe80008000000 */
[----:B------:R-:W-:Y:S04]  /*63c0*/  @P1 PRMT R0, R0, 0x654, R4 ;  /* 0x0000065400001816 */ /* 0x000fe80000000004 */
[----:B------:R2:W-:Y:S04]  /*63d0*/  @P1 SYNCS.ARRIVE.TRANS64.RED.A1T0 RZ, [R0+URZ], RZ ;  /* 0x000000ff00ff19a7 */ /* 0x0005e800081004ff */
.L_x_100:
[----:B------:R-:W4:Y:S01]  /*63e0*/  @P1 SYNCS.PHASECHK.TRANS64.TRYWAIT P0, [R2+URZ+0x40], R3 ;  /* 0x00004003020015a7 */ /* 0x000f2200080011ff */
[----:B------:R-:W-:Y:S01]  /*63f0*/  BSSY B1, `(.L_x_101) ;  /* 0x0000016000017945 */ /* 0x000fe20003800000 */
[----:B----4-:R-:W-:Y:S03]  /*6400*/  @P1 SEL R66, RZ, 0x1, !P0 ;  /* 0x00000001ff421807 */ /* 0x010fe60004000000 */
[----:B------:R-:W-:Y:S05]  /*6410*/  @!P1 BRA `(.L_x_102) ;  /* 0x00000000004c9947 */ /* 0x000fea0003800000 */
[----:B------:R-:W-:Y:S01]  /*6420*/  ISETP.NE.AND P0, PT, R66, RZ, PT ;  /* 0x000000ff4200720c */ /* 0x000fe20003f05270 */
[----:B------:R-:W-:Y:S01]  /*6430*/  BSSY B0, `(.L_x_103) ;  /* 0x000000b000007945 */ /* 0x000fe20003800000 */
[----:B------:R-:W-:Y:S11]  /*6440*/  ISETP.NE.AND P1, PT, R67, RZ, PT ;  /* 0x000000ff4300720c */ /* 0x000ff60003f25270 */
[----:B------:R-:W-:Y:S02]  /*6450*/  @!UPT UIADD3 URZ, UPT, UPT, URZ, URZ, URZ ;  /* 0x000000fffffff290 */ /* 0x000fe4000fffe0ff */
[C---:B------:R-:W-:Y:S01]  /*6460*/  @P1 IMAD R6, R65.reuse, 0x2000, R100 ;  /* 0x0000200041061824 */ /* 0x040fe200078e0264 */
[C---:B------:R-:W-:Y:S01]  /*6470*/  @P1 LEA R4, R65.reuse, R98, 0xd ;  /* 0x0000006241041211 */ /* 0x040fe200078e68ff */
[C---:B------:R-:W-:Y:S02]  /*6480*/  @P1 IMAD R5, R65.reuse, 0x2000, R99 ;  /* 0x0000200041051824 */ /* 0x040fe400078e0263 */
[----:B------:R-:W-:Y:S01]  /*6490*/  @P1 IMAD R3, R65, 0x2000, R106 ;  /* 0x0000200041031824 */ /* 0x000fe200078e026a */
[----:B------:R-:W-:Y:S06]  /*64a0*/  @P0 BRA `(.L_x_104) ;  /* 0x00000000000c0947 */ /* 0x000fec0003800000 */
[----:B--2---:R-:W-:Y:S04]  /*64b0*/  SHF.L.U32 R0, R97, 0x1f, RZ ;  /* 0x0000001f61007819 */ /* 0x004fe800000006ff */
[----:B------:R-:W2:Y:S02]  /*64c0*/  SYNCS.PHASECHK.TRANS64.TRYWAIT P0, [R2+URZ+0x40], R0 ;  /* 0x00004000020075a7 */ /* 0x000ea400080011ff */
[----:B--2---:R-:W-:Y:S05]  /*64d0*/  @!P0 BRA `(.L_x_105) ;  /* 0x0000003000648947 */ /* 0x004fea0003800000 */
.L_x_104:
[----:B------:R-:W-:Y:S05]  /*64e0*/  BSYNC B0 ;  /* 0x0000000000007941 */ /* 0x000fea0003800000 */
.L_x_103:
[----:B------:R-:W-:Y:S02]  /*64f0*/  ISETP.NE.AND P0, PT, R67, RZ, PT ;  /* 0x000000ff4300720c */ /* 0x000fe40003f05270 */
[----:B------:R-:W-:Y:S11]  /*6500*/  IADD3 R65, PT, PT, R65, 0x1, RZ ;  /* 0x0000000141417810 */ /* 0x000ff60007ffe0ff */
[----:B------:R4:W1:Y:S04]  /*6510*/  @P0 LDS.128 R56, [R6] ;  /* 0x0000000006380984 */ /* 0x0008680000000c00 */
[----:B------:R4:W1:Y:S04]  /*6520*/  @P0 LDS.128 R60, [R5+0x10] ;  /* 0x00001000053c0984 */ /* 0x0008680000000c00 */
[----:B------:R4:W1:Y:S04]  /*6530*/  @P0 LDS.128 R68, [R4+0x20] ;  /* 0x0000200004440984 */ /* 0x0008680000000c00 */
[----:B------:R4:W1:Y:S02]  /*6540*/  @P0 LDS.128 R76, [R3+0x30] ;  /* 0x00003000034c0984 */ /* 0x0008640000000c00 */
.L_x_102:
[----:B------:R-:W-:Y:S05]  /*6550*/  BSYNC B1 ;  /* 0x0000000000017941 */ /* 0x000fea0003800000 */
.L_x_101:
[----:B--2---:R-:W-:Y:S05]  /*6560*/  VIADD R0, R48, 0x20 ;  /* 0x0000002030007836 */ /* 0x004fea0000000000 */
[----:B------:R-:W-:Y:S04]  /*6570*/  SHF.R.U32.HI R0, RZ, 0x15, R0 ;  /* 0x00000015ff007819 */ /* 0x000fe80000011600 */
[----:B------:R-:W-:Y:S11]  /*6580*/  LOP3.LUT P0, RZ, R0, 0x3, R92, 0x48, !PT ;  /* 0x0000000300ff7812 */ /* 0x000ff6000780485c */
[----:B------:R-:W-:Y:S02]  /*6590*/  @!UPT UIADD3 URZ, UPT, UPT, URZ, URZ, URZ ;  /* 0x000000fffffff290 */ /* 0x000fe4000fffe0ff */
[----:B------:R-:W-:Y:S05]  /*65a0*/  @!P0 BRA `(.L_x_106) ;  /* 0x0000000000408947 */ /* 0x000fea0003800000 */
[----:B------:R-:W2:Y:S01]  /*65b0*/  LDCU.64 UR8, c[0x4][0x70] ;  /* 0x01000e00ff0877ac */ /* 0x000ea20008000a00 */
[----:B----4-:R-:W-:Y:S01]  /*65c0*/  MOV R3, 0x0 ;  /* 0x0000000000037802 */ /* 0x010fe20000000f00 */
[----:B------:R-:W-:Y:S02]  /*65d0*/  HFMA2 R12, -RZ, RZ, 0, 5.9604644775390625e-08 ;  /* 0x00000001ff0c7431 */ /* 0x000fe400000001ff */
[----:B-1----:R-:W-:Y:S02]  /*65e0*/  IMAD.MOV.U32 R8, RZ, RZ, 0x192 ;  /* 0x00000192ff087424 */ /* 0x002fe400078e00ff */
[----:B------:R-:W-:Y:S01]  /*65f0*/  IMAD.MOV.U32 R13, RZ, RZ, RZ ;  /* 0x000000ffff0d7224 */ /* 0x000fe200078e00ff */
[----:B------:R-:W1:Y:S01]  /*6600*/  LDCU.64 UR6, c[0x4][0x78] ;  /* 0x01000f00ff0677ac */ /* 0x000e620008000a00 */
[----:B------:R-:W4:Y:S01]  /*6610*/  LDC.64 R2, c[0x4][R3] ;  /* 0x0100000003027b82 */ /* 0x000f220000000a00 */
[----:B------:R-:W5:Y:S01]  /*6620*/  LDCU.64 UR4, c[0x4][0x10] ;  /* 0x01000200ff0477ac */ /* 0x000f620008000a00 */
[----:B--2---:R-:W-:Y:S01]  /*6630*/  MOV R5, UR9 ;  /* 0x0000000900057c02 */ /* 0x004fe20008000f00 */
[----:B------:R-:W-:Y:S01]  /*6640*/  IMAD.U32 R4, RZ, RZ, UR8 ;  /* 0x00000008ff047e24 */ /* 0x000fe2000f8e00ff */
[----:B-1----:R-:W-:Y:S01]  /*6650*/  MOV R7, UR7 ;  /* 0x0000000700077c02 */ /* 0x002fe20008000f00 */
[----:B------:R-:W-:Y:S01]  /*6660*/  IMAD.U32 R6, RZ, RZ, UR6 ;  /* 0x00000006ff067e24 */ /* 0x000fe2000f8e00ff */
[----:B-----5:R-:W-:Y:S01]  /*6670*/  MOV R11, UR5 ;  /* 0x00000005000b7c02 */ /* 0x020fe20008000f00 */
[----:B------:R-:W-:Y:S02]  /*6680*/  IMAD.U32 R10, RZ, RZ, UR4 ;  /* 0x00000004ff0a7e24 */ /* 0x000fe4000f8e00ff */
[----:B------:R-:W-:Y:S07]  /*6690*/  LEPC R20, `(.L_x_106) ;  /* 0x000000001014794e */ /* 0x000fee0000000000 */
[----:B---34-:R-:W-:Y:S05]  /*66a0*/  CALL.ABS.NOINC R2 ;  /* 0x0000000002007343 */ /* 0x018fea0003c00000 */
.L_x_106:
[----:B------:R-:W-:Y:S01]  /*66b0*/  ISETP.NE.AND P6, PT, R107, RZ, PT ;  /* 0x000000ff6b00720c */ /* 0x000fe20003fc5270 */
[----:B------:R-:W-:Y:S05]  /*66c0*/  WARPSYNC.ALL ;  /* 0x0000000000007948 */ /* 0x000fea0003800000 */
[----:B------:R-:W-:Y:S01]  /*66d0*/  R2UR UR4, R48 ;  /* 0x00000000300472ca */ /* 0x000fe200000e0000 */
[----:B------:R-:W-:Y:S01]  /*66e0*/  BSSY.RECONVERGENT B0, `(.L_x_107) ;  /* 0x000008f000007945 */ /* 0x000fe20003800200 */
[----:B------:R-:W-:Y:S02]  /*66f0*/  MOV R50, UR51 ;  /* 0x0000003300327c02 */ /* 0x000fe40008000f00 */
[----:B-1--4-:R-:W-:Y:S02]  /*6700*/  SHF.L.U32 R3, R56, 0x10, RZ ;  /* 0x0000001038037819 */ /* 0x012fe400000006ff */
[----:B------:R-:W-:Y:S02]  /*6710*/  MOV R72, UR37 ;  /* 0x0000002500487c02 */ /* 0x000fe40008000f00 */
[----:B------:R-:W-:Y:S02]  /*6720*/  @P6 LEA R50, R50, UR48, 0x3 ;  /* 0x0000003032326c11 */ /* 0x000fe4000f8e18ff */
[C---:B------:R-:W-:Y:S02]  /*6730*/  LOP3.LUT R51, R57.reuse, 0xffff0000, RZ, 0xc0, !PT ;  /* 0xffff000039337812 */ /* 0x040fe400078ec0ff */
[----:B------:R-:W-:Y:S01]  /*6740*/  @P6 IADD3 R50, PT, PT, R50, 0x60, RZ ;  /* 0x0000006032326810 */ /* 0x000fe20007ffe0ff */
[----:B------:R-:W1:Y:S01]  /*6750*/  LDTM.x32 R4, tmem[UR4+0x20] ;  /* 0x00002004000479ee */ /* 0x000e6200082c0000 */
[----:B------:R-:W-:Y:S02]  /*6760*/  ISETP.NE.AND P0, PT, R102, RZ, PT ;  /* 0x000000ff6600720c */ /* 0x000fe40003f05270 */
[----:B------:R-:W-:Y:S02]  /*6770*/  @P6 PRMT R72, R72, 0x654, R50 ;  /* 0x0000065448486816 */ /* 0x000fe40000000032 */
[----:B------:R-:W-:Y:S01]  /*6780*/  SHF.L.U32 R50, R57, 0x10, RZ ;  /* 0x0000001039327819 */ /* 0x000fe200000006ff */
[C---:B-1----:R-:W-:Y:S01]  /*6790*/  FMUL R0, R47.reuse, R4 ;  /* 0x000000042f007220 */ /* 0x042fe20000400000 */
[----:B------:R-:W-:Y:S01]  /*67a0*/  LOP3.LUT R4, R56, 0xffff0000, RZ, 0xc0, !PT ;  /* 0xffff000038047812 */ /* 0x000fe200078ec0ff */
[C---:B------:R-:W-:Y:S01]  /*67b0*/  FMUL R2, R47.reuse, R5 ;  /* 0x000000052f027220 */ /* 0x040fe20000400000 */
[----:B------:R-:W-:Y:S01]  /*67c0*/  FMUL R7, R47, R7 ;  /* 0x000000072f077220 */ /* 0x000fe20000400000 */
[----:B------:R-:W-:Y:S01]  /*67d0*/  FFMA R0, R49, R3, R0 ;  /* 0x0000000331007223 */ /* 0x000fe20000000000 */
[----:B------:R-:W-:Y:S01]  /*67e0*/  FMUL R3, R47, R6 ;  /* 0x000000062f037220 */ /* 0x000fe20000400000 */
[----:B------:R-:W-:Y:S01]  /*67f0*/  FFMA R2, R49, R4, R2 ;  /* 0x0000000431027223 */ /* 0x000fe20000000002 */
[C---:B------:R-:W-:Y:S01]  /*6800*/  FMUL R4, R47.reuse, R8 ;  /* 0x000000082f047220 */ /* 0x040fe20000400000 */
[C---:B------:R-:W-:Y:S01]  /*6810*/  FMUL R8, R47.reuse, R12 ;  /* 0x0000000c2f087220 */ /* 0x040fe20000400000 */
[C---:B------:R-:W-:Y:S01]  /*6820*/  FMUL R12, R47.reuse, R16 ;  /* 0x000000102f0c7220 */ /* 0x040fe20000400000 */
[C---:B------:R-:W-:Y:S01]  /*6830*/  FMUL R16, R47.reuse, R20 ;  /* 0x000000142f107220 */ /* 0x040fe20000400000 */
[----:B------:R-:W-:Y:S01]  /*6840*/  F2FP.BF16.F32.PACK_AB R52, R2, R0 ;  /* 0x000000000234723e */ /* 0x000fe200000010ff */
[C---:B------:R-:W-:Y:S01]  /*6850*/  FMUL R20, R47.reuse, R24 ;  /* 0x000000182f147220 */ /* 0x040fe20000400000 */
[C---:B------:R-:W-:Y:S01]  /*6860*/  LOP3.LUT R0, R58.reuse, 0xffff0000, RZ, 0xc0, !PT ;  /* 0xffff00003a007812 */ /* 0x040fe200078ec0ff */
[----:B------:R-:W-:Y:S01]  /*6870*/  FMUL R24, R47, R28 ;  /* 0x0000001c2f187220 */ /* 0x000fe20000400000 */
[----:B------:R-:W-:Y:S01]  /*6880*/  SHF.L.U32 R2, R59, 0x10, RZ ;  /* 0x000000103b027819 */ /* 0x000fe200000006ff */
[C---:B------:R-:W-:Y:S01]  /*6890*/  FMUL R28, R47.reuse, R32 ;  /* 0x000000202f1c7220 */ /* 0x040fe20000400000 */
[----:B------:R-:W-:Y:S01]  /*68a0*/  SHF.L.U32 R32, R58, 0x10, RZ ;  /* 0x000000103a207819 */ /* 0x000fe200000006ff */
[----:B------:R-:W-:Y:S01]  /*68b0*/  FMUL R5, R47, R9 ;  /* 0x000000092f057220 */ /* 0x000fe20000400000 */
[C---:B------:R-:W-:Y:S01]  /*68c0*/  FFMA R3, R49.reuse, R50, R3 ;  /* 0x0000003231037223 */ /* 0x040fe20000000003 */
[----:B------:R-:W-:Y:S01]  /*68d0*/  FFMA R7, R49, R51, R7 ;  /* 0x0000003331077223 */ /* 0x000fe20000000007 */
[----:B------:R-:W-:Y:S01]  /*68e0*/  FMUL R6, R47, R10 ;  /* 0x0000000a2f067220 */ /* 0x000fe20000400000 */
[----:B------:R-:W-:Y:S01]  /*68f0*/  FFMA R4, R49, R32, R4 ;  /* 0x0000002031047223 */ /* 0x000fe20000000004 */
[----:B------:R-:W-:Y:S01]  /*6900*/  LOP3.LUT R32, R59, 0xffff0000, RZ, 0xc0, !PT ;  /* 0xffff00003b207812 */ /* 0x000fe200078ec0ff */
[----:B------:R-:W-:Y:S01]  /*6910*/  FFMA R5, R49, R0, R5 ;  /* 0x0000000031057223 */ /* 0x000fe20000000005 */
[C---:B------:R-:W-:Y:S01]  /*6920*/  SHF.L.U32 R0, R60.reuse, 0x10, RZ ;  /* 0x000000103c007819 */ /* 0x040fe200000006ff */
[----:B------:R-:W-:Y:S01]  /*6930*/  FMUL R11, R47, R11 ;  /* 0x0000000b2f0b7220 */ /* 0x000fe20000400000 */
[----:B------:R-:W-:Y:S01]  /*6940*/  F2FP.BF16.F32.PACK_AB R53, R7, R3 ;  /* 0x000000030735723e */ /* 0x000fe200000010ff */
[C---:B------:R-:W-:Y:S01]  /*6950*/  FFMA R6, R49.reuse, R2, R6 ;  /* 0x0000000231067223 */ /* 0x040fe20000000006 */
[----:B------:R-:W-:Y:S01]  /*6960*/  LOP3.LUT R2, R60, 0xffff0000, RZ, 0xc0, !PT ;  /* 0xffff00003c027812 */ /* 0x000fe200078ec0ff */
[----:B------:R-:W-:Y:S01]  /*6970*/  FFMA R11, R49, R32, R11 ;  /* 0x00000020310b7223 */ /* 0x000fe2000000000b */
[----:B------:R-:W-:Y:S01]  /*6980*/  SHF.L.U32 R3, R61, 0x10, RZ ;  /* 0x000000103d037819 */ /* 0x000fe200000006ff */
[----:B------:R-:W-:Y:S01]  /*6990*/  FFMA R8, R49, R0, R8 ;  /* 0x0000000031087223 */ /* 0x000fe20000000008 */
[----:B------:R-:W-:Y:S01]  /*69a0*/  LOP3.LUT R0, R61, 0xffff0000, RZ, 0xc0, !PT ;  /* 0xffff00003d007812 */ /* 0x000fe200078ec0ff */
[----:B------:R-:W-:Y:S01]  /*69b0*/  FMUL R9, R47, R13 ;  /* 0x0000000d2f097220 */ /* 0x000fe20000400000 */
[----:B------:R-:W-:Y:S01]  /*69c0*/  F2FP.BF16.F32.PACK_AB R54, R5, R4 ;  /* 0x000000040536723e */ /* 0x000fe200000010ff */
[----:B------:R-:W-:Y:S01]  /*69d0*/  FMUL R10, R47, R14 ;  /* 0x0000000e2f0a7220 */ /* 0x000fe20000400000 */
[----:B------:R-:W-:Y:S01]  /*69e0*/  F2FP.BF16.F32.PACK_AB R55, R11, R6 ;  /* 0x000000060b37723e */ /* 0x000fe200000010ff */
[----:B------:R-:W-:Y:S01]  /*69f0*/  FMUL R15, R47, R15 ;  /* 0x0000000f2f0f7220 */ /* 0x000fe20000400000 */
[----:B------:R-:W-:Y:S01]  /*6a00*/  SHF.L.U32 R4, R77, 0x10, RZ ;  /* 0x000000104d047819 */ /* 0x000fe200000006ff */
[C---:B------:R-:W-:Y:S01]  /*6a10*/  FFMA R9, R49.reuse, R2, R9 ;  /* 0x0000000231097223 */ /* 0x040fe20000000009 */
[C---:B------:R-:W-:Y:S01]  /*6a20*/  SHF.L.U32 R2, R62.reuse, 0x10, RZ ;  /* 0x000000103e027819 */ /* 0x040fe200000006ff */
[C---:B------:R-:W-:Y:S01]  /*6a30*/  FFMA R10, R49.reuse, R3, R10 ;  /* 0x00000003310a7223 */ /* 0x040fe2000000000a */
[----:B------:R-:W-:Y:S01]  /*6a40*/  LOP3.LUT R3, R62, 0xffff0000, RZ, 0xc0, !PT ;  /* 0xffff00003e037812 */ /* 0x000fe200078ec0ff */
[----:B------:R-:W-:Y:S01]  /*6a50*/  FFMA R15, R49, R0, R15 ;  /* 0x00000000310f7223 */ /* 0x000fe2000000000f */
[----:B------:R-:W-:Y:S01]  /*6a60*/  SHF.L.U32 R0, R63, 0x10, RZ ;  /* 0x000000103f007819 */ /* 0x000fe200000006ff */
[----:B------:R-:W-:Y:S01]  /*6a70*/  FMUL R13, R47, R17 ;  /* 0x000000112f0d7220 */ /* 0x000fe20000400000 */
[----:B------:R-:W-:Y:S01]  /*6a80*/  F2FP.BF16.F32.PACK_AB R8, R9, R8 ;  /* 0x000000080908723e */ /* 0x000fe200000010ff */
[----:B------:R-:W-:Y:S01]  /*6a90*/  FMUL R14, R47, R18 ;  /* 0x000000122f0e7220 */ /* 0x000fe20000400000 */
[----:B------:R-:W-:Y:S01]  /*6aa0*/  F2FP.BF16.F32.PACK_AB R9, R15, R10 ;  /* 0x0000000a0f09723e */ /* 0x000fe200000010ff */
[----:B------:R-:W-:Y:S01]  /*6ab0*/  FFMA R12, R49, R2, R12 ;  /* 0x00000002310c7223 */ /* 0x000fe2000000000c */
[----:B------:R-:W-:Y:S01]  /*6ac0*/  LOP3.LUT R2, R63, 0xffff0000, RZ, 0xc0, !PT ;  /* 0xffff00003f027812 */ /* 0x000fe200078ec0ff */
[----:B------:R-:W-:Y:S01]  /*6ad0*/  FFMA R13, R49, R3, R13 ;  /* 0x00000003310d7223 */ /* 0x000fe2000000000d */
[----:B------:R-:W-:Y:S01]  /*6ae0*/  SHF.L.U32 R3, R69, 0x10, RZ ;  /* 0x0000001045037819 */ /* 0x000fe200000006ff */
[----:B------:R-:W-:Y:S01]  /*6af0*/  FFMA R14, R49, R0, R14 ;  /* 0x00000000310e7223 */ /* 0x000fe2000000000e */
[C---:B------:R-:W-:Y:S01]  /*6b00*/  SHF.L.U32 R0, R68.reuse, 0x10, RZ ;  /* 0x0000001044007819 */ /* 0x040fe200000006ff */
[----:B------:R-:W-:Y:S01]  /*6b10*/  FMUL R19, R47, R19 ;  /* 0x000000132f137220 */ /* 0x000fe20000400000 */
[----:B------:R-:W-:Y:S01]  /*6b20*/  F2FP.BF16.F32.PACK_AB R10, R13, R12 ;  /* 0x0000000c0d0a723e */ /* 0x000fe200000010ff */
[----:B------:R-:W-:Y:S01]  /*6b30*/  FMUL R17, R47, R21 ;  /* 0x000000152f117220 */ /* 0x000fe20000400000 */
[----:B------:R-:W-:Y:S01]  /*6b40*/  LOP3.LUT R5, R79, 0xffff0000, RZ, 0xc0, !PT ;  /* 0xffff00004f057812 */ /* 0x000fe200078ec0ff */
[C---:B------:R-:W-:Y:S01]  /*6b50*/  FFMA R19, R49.reuse, R2, R19 ;  /* 0x0000000231137223 */ /* 0x040fe20000000013 */
[----:B------:R-:W-:Y:S01]  /*6b60*/  LOP3.LUT R2, R68, 0xffff0000, RZ, 0xc0, !PT ;  /* 0xffff000044027812 */ /* 0x000fe200078ec0ff */
[----:B------:R1:W-:Y:S01]  /*6b70*/  STS.128 [R100+0x2000], R52 ;  /* 0x0020003464007388 */ /* 0x0003e20000000c00 */
[----:B------:R-:W-:Y:S01]  /*6b80*/  FFMA R16, R49, R0, R16 ;  /* 0x0000000031107223 */ /* 0x000fe20000000010 */
[----:B------:R-:W-:Y:S01]  /*6b90*/  LOP3.LUT R0, R69, 0xffff0000, RZ, 0xc0, !PT ;  /* 0xffff000045007812 */ /* 0x000fe200078ec0ff */
[----:B------:R-:W-:Y:S01]  /*6ba0*/  FMUL R18, R47, R22 ;  /* 0x000000162f127220 */ /* 0x000fe20000400000 */
[----:B------:R-:W-:Y:S01]  /*6bb0*/  F2FP.BF16.F32.PACK_AB R11, R19, R14 ;  /* 0x0000000e130b723e */ /* 0x000fe200000010ff */
[----:B------:R-:W-:Y:S01]  /*6bc0*/  FMUL R23, R47, R23 ;  /* 0x000000172f177220 */ /* 0x000fe20000400000 */
[C---:B------:R-:W-:Y:S01]  /*6bd0*/  FFMA R17, R49.reuse, R2, R17 ;  /* 0x0000000231117223 */ /* 0x040fe20000000011 */
[C---:B------:R-:W-:Y:S01]  /*6be0*/  SHF.L.U32 R2, R70.reuse, 0x10, RZ ;  /* 0x0000001046027819 */ /* 0x040fe200000006ff */
[----:B------:R-:W-:Y:S01]  /*6bf0*/  FFMA R18, R49, R3, R18 ;  /* 0x0000000331127223 */ /* 0x000fe20000000012 */
[----:B------:R-:W-:Y:S01]  /*6c00*/  SHF.L.U32 R3, R71, 0x10, RZ ;  /* 0x0000001047037819 */ /* 0x000fe200000006ff */
[----:B------:R1:W-:Y:S01]  /*6c10*/  STS.128 [R99+0x2010], R8 ;  /* 0x0020100863007388 */ /* 0x0003e20000000c00 */
[----:B------:R-:W-:Y:S01]  /*6c20*/  F2FP.BF16.F32.PACK_AB R16, R17, R16 ;  /* 0x000000101110723e */ /* 0x000fe200000010ff */
[----:B------:R-:W-:Y:S01]  /*6c30*/  FFMA R23, R49, R0, R23 ;  /* 0x0000000031177223 */ /* 0x000fe20000000017 */
[----:B------:R-:W-:Y:S01]  /*6c40*/  LOP3.LUT R0, R70, 0xffff0000, RZ, 0xc0, !PT ;  /* 0xffff000046007812 */ /* 0x000fe200078ec0ff */
[C---:B------:R-:W-:Y:S01]  /*6c50*/  FMUL R21, R47.reuse, R25 ;  /* 0x000000192f157220 */ /* 0x040fe20000400000 */
[----:B------:R-:W-:Y:S01]  /*6c60*/  FMUL R22, R47, R26 ;  /* 0x0000001a2f167220 */ /* 0x000fe20000400000 */
[C---:B------:R-:W-:Y:S01]  /*6c70*/  FFMA R20, R49.reuse, R2, R20 ;  /* 0x0000000231147223 */ /* 0x040fe20000000014 */
[C---:B------:R-:W-:Y:S01]  /*6c80*/  SHF.L.U32 R2, R76.reuse, 0x10, RZ ;  /* 0x000000104c027819 */ /* 0x040fe200000006ff */
[----:B------:R-:W-:Y:S01]  /*6c90*/  FFMA R21, R49, R0, R21 ;  /* 0x0000000031157223 */ /* 0x000fe20000000015 */
[----:B------:R-:W-:Y:S01]  /*6ca0*/  LOP3.LUT R0, R71, 0xffff0000, RZ, 0xc0, !PT ;  /* 0xffff000047007812 */ /* 0x000fe200078ec0ff */
[----:B------:R-:W-:Y:S01]  /*6cb0*/  FFMA R22, R49, R3, R22 ;  /* 0x0000000331167223 */ /* 0x000fe20000000016 */
[C---:B------:R-:W-:Y:S01]  /*6cc0*/  FMUL R27, R47.reuse, R27 ;  /* 0x0000001b2f1b7220 */ /* 0x040fe20000400000 */
[----:B------:R-:W-:Y:S01]  /*6cd0*/  LOP3.LUT R3, R76, 0xffff0000, RZ, 0xc0, !PT ;  /* 0xffff00004c037812 */ /* 0x000fe200078ec0ff */
[C---:B------:R-:W-:Y:S01]  /*6ce0*/  FMUL R25, R47.reuse, R29 ;  /* 0x0000001d2f197220 */ /* 0x040fe20000400000 */
[----:B------:R-:W-:Y:S01]  /*6cf0*/  FMUL R26, R47, R30 ;  /* 0x0000001e2f1a7220 */ /* 0x000fe20000400000 */
[C---:B------:R-:W-:Y:S01]  /*6d00*/  FFMA R27, R49.reuse, R0, R27 ;  /* 0x00000000311b7223 */ /* 0x040fe2000000001b */
[----:B------:R-:W-:Y:S01]  /*6d10*/  FFMA R24, R49, R2, R24 ;  /* 0x0000000231187223 */ /* 0x000fe20000000018 */
[----:B------:R-:W-:Y:S01]  /*6d20*/  LOP3.LUT R0, R77, 0xffff0000, RZ, 0xc0, !PT ;  /* 0xffff00004d007812 */ /* 0x000fe200078ec0ff */
[----:B------:R-:W-:Y:S01]  /*6d30*/  FFMA R25, R49, R3, R25 ;  /* 0x0000000331197223 */ /* 0x000fe20000000019 */
[----:B------:R-:W-:Y:S01]  /*6d40*/  FMUL R31, R47, R31 ;  /* 0x0000001f2f1f7220 */ /* 0x000fe20000400000 */
[C---:B------:R-:W-:Y:S01]  /*6d50*/  SHF.L.U32 R2, R78.reuse, 0x10, RZ ;  /* 0x000000104e027819 */ /* 0x040fe200000006ff */
[----:B------:R-:W-:Y:S01]  /*6d60*/  FFMA R26, R49, R4, R26 ;  /* 0x00000004311a7223 */ /* 0x000fe2000000001a */
[----:B------:R-:W-:Y:S01]  /*6d70*/  LOP3.LUT R3, R78, 0xffff0000, RZ, 0xc0, !PT ;  /* 0xffff00004e037812 */ /* 0x000fe200078ec0ff */
[----:B------:R-:W-:Y:S01]  /*6d80*/  FMUL R29, R47, R33 ;  /* 0x000000212f1d7220 */ /* 0x000fe20000400000 */
[----:B------:R-:W-:Y:S01]  /*6d90*/  SHF.L.U32 R4, R79, 0x10, RZ ;  /* 0x000000104f047819 */ /* 0x000fe200000006ff */
[----:B------:R-:W-:Y:S01]  /*6da0*/  FMUL R30, R47, R34 ;  /* 0x000000222f1e7220 */ /* 0x000fe20000400000 */
[----:B------:R-:W-:Y:S01]  /*6db0*/  F2FP.BF16.F32.PACK_AB R17, R23, R18 ;  /* 0x000000121711723e */ /* 0x000fe200000010ff */
[----:B------:R-:W-:Y:S01]  /*6dc0*/  FFMA R31, R49, R0, R31 ;  /* 0x00000000311f7223 */ /* 0x000fe2000000001f */
[----:B------:R-:W-:Y:S01]  /*6dd0*/  FMUL R35, R47, R35 ;  /* 0x000000232f237220 */ /* 0x000fe20000400000 */
[----:B------:R-:W-:Y:S01]  /*6de0*/  F2FP.BF16.F32.PACK_AB R18, R21, R20 ;  /* 0x000000141512723e */ /* 0x000fe200000010ff */
[----:B------:R-:W-:Y:S01]  /*6df0*/  FFMA R28, R49, R2, R28 ;  /* 0x00000002311c7223 */ /* 0x000fe2000000001c */
[----:B------:R-:W-:Y:S01]  /*6e00*/  F2FP.BF16.F32.PACK_AB R19, R27, R22 ;  /* 0x000000161b13723e */ /* 0x000fe200000010ff */
[C---:B------:R-:W-:Y:S01]  /*6e10*/  FFMA R29, R49.reuse, R3, R29 ;  /* 0x00000003311d7223 */ /* 0x040fe2000000001d */
[C---:B------:R-:W-:Y:S01]  /*6e20*/  FFMA R30, R49.reuse, R4, R30 ;  /* 0x00000004311e7223 */ /* 0x040fe2000000001e */
[----:B------:R-:W-:Y:S01]  /*6e30*/  FFMA R35, R49, R5, R35 ;  /* 0x0000000531237223 */ /* 0x000fe20000000023 */
[----:B------:R-:W-:Y:S01]  /*6e40*/  F2FP.BF16.F32.PACK_AB R24, R25, R24 ;  /* 0x000000181918723e */ /* 0x000fe200000010ff */
[----:B------:R1:W-:Y:S01]  /*6e50*/  STS.128 [R98+0x2020], R16 ;  /* 0x0020201062007388 */ /* 0x0003e20000000c00 */
[----:B------:R-:W-:Y:S02]  /*6e60*/  F2FP.BF16.F32.PACK_AB R25, R31, R26 ;  /* 0x0000001a1f19723e */ /* 0x000fe400000010ff */
[----:B------:R-:W-:Y:S02]  /*6e70*/  F2FP.BF16.F32.PACK_AB R26, R29, R28 ;  /* 0x0000001c1d1a723e */ /* 0x000fe400000010ff */
[----:B------:R-:W-:Y:S02]  /*6e80*/  F2FP.BF16.F32.PACK_AB R27, R35, R30 ;  /* 0x0000001e231b723e */ /* 0x000fe400000010ff */
[----:B------:R-:W-:Y:S02]  /*6e90*/  LEA R0, R65, UR48, 0x3 ;  /* 0x0000003041007c11 */ /* 0x000fe4000f8e18ff */
[----:B------:R-:W-:Y:S01]  /*6ea0*/  @P6 SHF.L.U32 R2, R97, 0x1f, RZ ;  /* 0x0000001f61026819 */ /* 0x000fe200000006ff */
        /* <DEDUP_REMOVED lines=9> */
[----:B------:R-:W-:Y:S02]  /*6f40*/  UIADD3 UR8, UP0, UPT, UR52, 0x680, URZ ;  /* 0x0000068034087890 */ /* 0x000fe4000ff1e0ff */
[----:B------:R-:W-:Y:S02]  /*6f50*/  UIADD3 UR5, UPT, UPT, UR41, 0x20, URZ ;  /* 0x0000002029057890 */ /* 0x000fe4000fffe0ff */
[----:B------:R-:W-:Y:S02]  /*6f60*/  UIADD3 UR4, UPT, UPT, UR48, 0x2200, URZ ;  /* 0x0000220030047890 */ /* 0x000fe4000fffe0ff */
[----:B------:R-:W-:Y:S01]  /*6f70*/  UIADD3.X UR9, UPT, UPT, URZ, UR53, URZ, UP0, !UPT ;  /* 0x00000035ff097290 */ /* 0x000fe200087fe4ff */
[----:B------:R-:W-:Y:S01]  /*6f80*/  UMOV UR6, UR42 ;  /* 0x0000002a00067c82 */ /* 0x000fe20008000000 */
[----:B------:R-:W-:Y:S07]  /*6f90*/  UMOV UR7, UR36 ;  /* 0x0000002400077c82 */ /* 0x000fee0008000000 */
[----:B------:R2:W-:Y:S01]  /*6fa0*/  UTMASTG.3D [UR4], [UR8] ;  /* 0x00000004080073b5 */ /* 0x0005e20008010000 */
[----:B------:R0:W-:Y:S01]  /*6fb0*/  UTMACMDFLUSH ;  /* 0x00000000000079b7 */ /* 0x0001e20000000000 */
[----:B--2---:R-:W-:Y:S04]  /*6fc0*/  DEPBAR.LE SB0, 0x1 ;  /* 0x000080400000791a */ /* 0x004fe80000000000 */
.L_x_108:
[----:B------:R-:W-:Y:S05]  /*6fd0*/  BSYNC.RECONVERGENT B0 ;  /* 0x0000000000007941 */ /* 0x000fea0003800200 */
.L_x_107:
[----:B------:R-:W-:Y:S01]  /*6fe0*/  BAR.SYNC.DEFER_BLOCKING 0x1, 0x80 ;  /* 0x0042000000007b1d */ /* 0x000fe20000010000 */
[----:B------:R-:W-:Y:S04]  /*6ff0*/  UIADD3 UR40, UPT, UPT, UR51, 0x1, URZ ;  /* 0x0000000133287890 */ /* 0x000fe8000fffe0ff */
[----:B------:R-:W-:Y:S04]  /*7000*/  UISETP.NE.AND UP0, UPT, UR40, 0x4, UPT ;  /* 0x000000042800788c */ /* 0x000fe8000bf05270 */
[----:B------:R-:W-:Y:S01]  /*7010*/  USEL UR40, UR40, URZ, UP0 ;  /* 0x000000ff28287287 */ /* 0x000fe20008000000 */
[----:B------:R2:W-:Y:S01]  /*7020*/  @P6 SYNCS.ARRIVE.TRANS64.RED.A1T0 RZ, [R72+URZ], RZ ;  /* 0x000000ff48ff69a7 */ /* 0x0005e200081004ff */
[----:B------:R-:W-:Y:S01]  /*7030*/  BSSY B1, `(.L_x_109) ;  /* 0x0000017000017945 */ /* 0x000fe20003800000 */
[----:B------:R-:W4:Y:S02]  /*7040*/  @P6 SYNCS.PHASECHK.TRANS64.TRYWAIT P0, [R0+URZ+0x40], R2 ;  /* 0x00004002000065a7 */ /* 0x000f2400080011ff */
[----:B----4-:R-:W-:Y:S01]  /*7050*/  @P6 SEL R66, RZ, 0x1, !P0 ;  /* 0x00000001ff426807 */ /* 0x010fe20004000000 */
[----:B--2---:R-:W-:Y:S06]  /*7060*/  @!P6 BRA `(.L_x_110) ;  /* 0x00000000004ce947 */ /* 0x004fec0003800000 */
        /* <DEDUP_REMOVED lines=9> */
[----:B------:R-:W-:Y:S04]  /*7100*/  SHF.L.U32 R6, R97, 0x1f, RZ ;  /* 0x0000001f61067819 */ /* 0x000fe800000006ff */
[----:B------:R-:W2:Y:S02]  /*7110*/  SYNCS.PHASECHK.TRANS64.TRYWAIT P0, [R0+URZ+0x40], R6 ;  /* 0x00004006000075a7 */ /* 0x000ea400080011ff */
[----:B--2---:R-:W-:Y:S05]  /*7120*/  @!P0 BRA `(.L_x_113) ;  /* 0x0000002400648947 */ /* 0x004fea0003800000 */
.L_x_112:
[----:B------:R-:W-:Y:S05]  /*7130*/  BSYNC B0 ;  /* 0x0000000000007941 */ /* 0x000fea0003800000 */
.L_x_111:
[----:B------:R-:W-:Y:S02]  /*7140*/  ISETP.NE.AND P0, PT, R67, RZ, PT ;  /* 0x000000ff4300720c */ /* 0x000fe40003f05270 */
[----:B------:R-:W-:Y:S11]  /*7150*/  IADD3 R65, PT, PT, R65, 0x1, RZ ;  /* 0x0000000141417810 */ /* 0x000ff60007ffe0ff */
[----:B------:R4:W1:Y:S04]  /*7160*/  @P0 LDS.128 R56, [R5] ;  /* 0x0000000005380984 */ /* 0x0008680000000c00 */
[----:B------:R4:W1:Y:S04]  /*7170*/  @P0 LDS.128 R60, [R4+0x10] ;  /* 0x00001000043c0984 */ /* 0x0008680000000c00 */
[----:B------:R4:W1:Y:S04]  /*7180*/  @P0 LDS.128 R68, [R3+0x20] ;  /* 0x0000200003440984 */ /* 0x0008680000000c00 */
[----:B------:R4:W1:Y:S02]  /*7190*/  @P0 LDS.128 R76, [R2+0x30] ;  /* 0x00003000024c0984 */ /* 0x0008640000000c00 */
.L_x_110:
[----:B------:R-:W-:Y:S05]  /*71a0*/  BSYNC B1 ;  /* 0x0000000000017941 */ /* 0x000fea0003800000 */
.L_x_109:
        /* <DEDUP_REMOVED lines=21> */
.L_x_114:
        /* <DEDUP_REMOVED lines=146> */
.L_x_116:
[----:B------:R-:W-:Y:S05]  /*7c20*/  BSYNC.RECONVERGENT B0 ;  /* 0x0000000000007941 */ /* 0x000fea0003800200 */
.L_x_115:
        /* <DEDUP_REMOVED lines=21> */
.L_x_120:
[----:B------:R-:W-:Y:S05]  /*7d80*/  BSYNC B0 ;  /* 0x0000000000007941 */ /* 0x000fea0003800000 */
.L_x_119:
[----:B------:R-:W-:Y:S11]  /*7d90*/  ISETP.NE.AND P0, PT, R67, RZ, PT ;  /* 0x000000ff4300720c */ /* 0x000ff60003f05270 */
[----:B------:R-:W-:Y:S02]  /*7da0*/  @!UPT UIADD3 URZ, UPT, UPT, URZ, URZ, URZ ;  /* 0x000000fffffff290 */ /* 0x000fe4000fffe0ff */
[----:B------:R4:W1:Y:S04]  /*7db0*/  @P0 LDS.128 R56, [R4] ;  /* 0x0000000004380984 */ /* 0x0008680000000c00 */
[----:B------:R4:W1:Y:S04]  /*7dc0*/  @P0 LDS.128 R60, [R3+0x10] ;  /* 0x00001000033c0984 */ /* 0x0008680000000c00 */
[----:B------:R4:W1:Y:S04]  /*7dd0*/  @P0 LDS.128 R68, [R2+0x20] ;  /* 0x0000200002440984 */ /* 0x0008680000000c00 */
[----:B------:R4:W1:Y:S02]  /*7de0*/  @P0 LDS.128 R76, [R65+0x30] ;  /* 0x00003000414c0984 */ /* 0x0008640000000c00 */
.L_x_118:
[----:B------:R-:W-:Y:S05]  /*7df0*/  BSYNC B1 ;  /* 0x0000000000017941 */ /* 0x000fea0003800000 */
.L_x_117:
        /* <DEDUP_REMOVED lines=21> */
.L_x_122:
[----:B------:R-:W-:Y:S01]  /*7f50*/  ISETP.NE.AND P0, PT, R102, RZ, PT ;  /* 0x000000ff6600720c */ /* 0x000fe20003f05270 */
[----:B------:R-:W-:Y:S05]  /*7f60*/  WARPSYNC.ALL ;  /* 0x0000000000007948 */ /* 0x000fea0003800000 */
[----:B------:R-:W-:Y:S01]  /*7f70*/  R2UR UR4, R48 ;  /* 0x00000000300472ca */ /* 0x000fe200000e0000 */
[----:B------:R-:W-:Y:S01]  /*7f80*/  BSSY.RECONVERGENT B0, `(.L_x_123) ;  /* 0x000008c000007945 */ /* 0x000fe20003800200 */
[----:B------:R-:W-:Y:S02]  /*7f90*/  R2UR UR5, R64 ;  /* 0x00000000400572ca */ /* 0x000fe400000e0000 */
[C---:B-1----:R-:W-:Y:S02]  /*7fa0*/  SHF.L.U32 R0, R56.reuse, 0x10, RZ ;  /* 0x0000001038007819 */ /* 0x042fe400000006ff */
[----:B----4-:R-:W-:Y:S02]  /*7fb0*/  LOP3.LUT R2, R56, 0xffff0000, RZ, 0xc0, !PT ;  /* 0xffff000038027812 */ /* 0x010fe400078ec0ff */
[C---:B------:R-:W-:Y:S02]  /*7fc0*/  SHF.L.U32 R3, R57.reuse, 0x10, RZ ;  /* 0x0000001039037819 */ /* 0x040fe400000006ff */
[----:B------:R-:W-:Y:S02]  /*7fd0*/  LOP3.LUT R48, R57, 0xffff0000, RZ, 0xc0, !PT ;  /* 0xffff000039307812 */ /* 0x000fe400078ec0ff */
[C---:B------:R-:W-:Y:S01]  /*7fe0*/  SHF.L.U32 R50, R58.reuse, 0x10, RZ ;  /* 0x000000103a327819 */ /* 0x040fe200000006ff */
[----:B------:R-:W1:Y:S01]  /*7ff0*/  LDTM.x32 R4, tmem[UR4+0x60] ;  /* 0x00006004000479ee */ /* 0x000e6200082c0000 */
[----:B------:R-:W-:Y:S01]  /*8000*/  LOP3.LUT R51, R58, 0xffff0000, RZ, 0xc0, !PT ;  /* 0xffff00003a337812 */ /* 0x000fe200078ec0ff */
[----:B------:R-:W-:Y:S01]  /*8010*/  NOP ;  /* 0x0000000000007918 */ /* 0x000fe20000000000 */
[C---:B------:R-:W-:Y:S01]  /*8020*/  SHF.L.U32 R52, R59.reuse, 0x10, RZ ;  /* 0x000000103b347819 */ /* 0x040fe200000006ff */
[----:B------:R-:W-:Y:S01]  /*8030*/  UIADD3 UR5, UPT, UPT, UR5, 0xd0, URZ ;  /* 0x000000d005057890 */ /* 0x000fe2000fffe0ff */
[----:B------:R-:W-:Y:S02]  /*8040*/  LOP3.LUT R53, R59, 0xffff0000, RZ, 0xc0, !PT ;  /* 0xffff00003b357812 */ /* 0x000fe400078ec0ff */
[C---:B------:R-:W-:Y:S01]  /*8050*/  SHF.L.U32 R54, R60.reuse, 0x10, RZ ;  /* 0x000000103c367819 */ /* 0x040fe200000006ff */
[----:B------:R-:W-:Y:S01]  /*8060*/  UPRMT UR5, UR37, 0x654, UR5 ;  /* 0x0000065425057896 */ /* 0x000fe20008000005 */
[----:B------:R-:W-:Y:S02]  /*8070*/  LOP3.LUT R55, R60, 0xffff0000, RZ, 0xc0, !PT ;  /* 0xffff00003c377812 */ /* 0x000fe400078ec0ff */
[C---:B------:R-:W-:Y:S02]  /*8080*/  SHF.L.U32 R56, R61.reuse, 0x10, RZ ;  /* 0x000000103d387819 */ /* 0x040fe400000006ff */
[----:B------:R-:W-:Y:S02]  /*8090*/  LOP3.LUT R57, R61, 0xffff0000, RZ, 0xc0, !PT ;  /* 0xffff00003d397812 */ /* 0x000fe400078ec0ff */
[C---:B------:R-:W-:Y:S02]  /*80a0*/  SHF.L.U32 R58, R62.reuse, 0x10, RZ ;  /* 0x000000103e3a7819 */ /* 0x040fe400000006ff */
[----:B------:R-:W-:Y:S01]  /*80b0*/  LOP3.LUT R59, R62, 0xffff0000, RZ, 0xc0, !PT ;  /* 0xffff00003e3b7812 */ /* 0x000fe200078ec0ff */
[----:B-1----:R-:W-:Y:S01]  /*80c0*/  SYNCS.ARRIVE.TRANS64.RED.A1T0 RZ, [UR5], RZ ;  /* 0x000000ffffff79a7 */ /* 0x002fe20008100405 */
[C---:B------:R-:W-:Y:S02]  /*80d0*/  SHF.L.U32 R60, R63.reuse, 0x10, RZ ;  /* 0x000000103f3c7819 */ /* 0x040fe400000006ff */
[----:B------:R-:W-:Y:S02]  /*80e0*/  LOP3.LUT R61, R63, 0xffff0000, RZ, 0xc0, !PT ;  /* 0xffff00003f3d7812 */ /* 0x000fe400078ec0ff */
[C---:B------:R-:W-:Y:S01]  /*80f0*/  SHF.L.U32 R62, R68.reuse, 0x10, RZ ;  /* 0x00000010443e7819 */ /* 0x040fe200000006ff */
[C---:B------:R-:W-:Y:S01]  /*8100*/  FMUL R4, R47.reuse, R4 ;  /* 0x000000042f047220 */ /* 0x040fe20000400000 */
[C---:B------:R-:W-:Y:S01]  /*8110*/  FMUL R5, R47.reuse, R5 ;  /* 0x000000052f057220 */ /* 0x040fe20000400000 */
[----:B------:R-:W-:Y:S01]  /*8120*/  FMUL R6, R47, R6 ;  /* 0x000000062f067220 */ /* 0x000fe20000400000 */
[----:B------:R-:W-:Y:S01]  /*8130*/  LOP3.LUT R63, R68, 0xffff0000, RZ, 0xc0, !PT ;  /* 0xffff0000443f7812 */ /* 0x000fe200078ec0ff */
[C---:B------:R-:W-:Y:S01]  /*8140*/  FFMA R4, R49.reuse, R0, R4 ;  /* 0x0000000031047223 */ /* 0x040fe20000000004 */
[----:B------:R-:W-:Y:S01]  /*8150*/  FFMA R5, R49, R2, R5 ;  /* 0x0000000231057223 */ /* 0x000fe20000000005 */
[----:B------:R-:W-:Y:S01]  /*8160*/  SHF.L.U32 R64, R69, 0x10, RZ ;  /* 0x0000001045407819 */ /* 0x000fe200000006ff */
[----:B------:R-:W-:Y:S01]  /*8170*/  FFMA R6, R49, R3, R6 ;  /* 0x0000000331067223 */ /* 0x000fe20000000006 */
[----:B------:R-:W-:Y:S01]  /*8180*/  FMUL R7, R47, R7 ;  /* 0x000000072f077220 */ /* 0x000fe20000400000 */
[----:B------:R-:W-:Y:S01]  /*8190*/  LOP3.LUT R65, R69, 0xffff0000, RZ, 0xc0, !PT ;  /* 0xffff000045417812 */ /* 0x000fe200078ec0ff */
[----:B------:R-:W-:Y:S01]  /*81a0*/  FMUL R8, R47, R8 ;  /* 0x000000082f087220 */ /* 0x000fe20000400000 */
[----:B------:R-:W-:Y:S01]  /*81b0*/  F2FP.BF16.F32.PACK_AB R4, R5, R4 ;  /* 0x000000040504723e */ /* 0x000fe200000010ff */
[----:B------:R-:W-:Y:S01]  /*81c0*/  FFMA R7, R49, R48, R7 ;  /* 0x0000003031077223 */ /* 0x000fe20000000007 */
[----:B------:R-:W-:Y:S01]  /*81d0*/  FMUL R9, R47, R9 ;  /* 0x000000092f097220 */ /* 0x000fe20000400000 */
[----:B------:R-:W-:Y:S01]  /*81e0*/  FFMA R8, R49, R50, R8 ;  /* 0x0000003231087223 */ /* 0x000fe20000000008 */
[C---:B------:R-:W-:Y:S01]  /*81f0*/  SHF.L.U32 R66, R70.reuse, 0x10, RZ ;  /* 0x0000001046427819 */ /* 0x040fe200000006ff */
[----:B------:R-:W-:Y:S01]  /*8200*/  FMUL R0, R47, R10 ;  /* 0x0000000a2f007220 */ /* 0x000fe20000400000 */
[----:B------:R-:W-:Y:S01]  /*8210*/  F2FP.BF16.F32.PACK_AB R5, R7, R6 ;  /* 0x000000060705723e */ /* 0x000fe200000010ff */
[----:B------:R-:W-:Y:S01]  /*8220*/  FFMA R9, R49, R51, R9 ;  /* 0x0000003331097223 */ /* 0x000fe20000000009 */
[----:B------:R-:W-:Y:S01]  /*8230*/  FMUL R2, R47, R11 ;  /* 0x0000000b2f027220 */ /* 0x000fe20000400000 */
[----:B------:R-:W-:Y:S01]  /*8240*/  FFMA R0, R49, R52, R0 ;  /* 0x0000003431007223 */ /* 0x000fe20000000000 */
[----:B------:R-:W-:Y:S01]  /*8250*/  LOP3.LUT R67, R70, 0xffff0000, RZ, 0xc0, !PT ;  /* 0xffff000046437812 */ /* 0x000fe200078ec0ff */
[----:B------:R-:W-:Y:S01]  /*8260*/  FMUL R3, R47, R12 ;  /* 0x0000000c2f037220 */ /* 0x000fe20000400000 */
[----:B------:R-:W-:Y:S01]  /*8270*/  F2FP.BF16.F32.PACK_AB R6, R9, R8 ;  /* 0x000000080906723e */ /* 0x000fe200000010ff */
[----:B------:R-:W-:Y:S01]  /*8280*/  FFMA R2, R49, R53, R2 ;  /* 0x0000003531027223 */ /* 0x000fe20000000002 */
[----:B------:R-:W-:Y:S01]  /*8290*/  FMUL R10, R47, R13 ;  /* 0x0000000d2f0a7220 */ /* 0x000fe20000400000 */
[----:B------:R-:W-:Y:S01]  /*82a0*/  FFMA R3, R49, R54, R3 ;  /* 0x0000003631037223 */ /* 0x000fe20000000003 */
[----:B------:R-:W-:Y:S01]  /*82b0*/  SHF.L.U32 R68, R71, 0x10, RZ ;  /* 0x0000001047447819 */ /* 0x000fe200000006ff */
[----:B------:R-:W-:Y:S01]  /*82c0*/  FMUL R11, R47, R14 ;  /* 0x0000000e2f0b7220 */ /* 0x000fe20000400000 */
[----:B------:R-:W-:Y:S01]  /*82d0*/  F2FP.BF16.F32.PACK_AB R7, R2, R0 ;  /* 0x000000000207723e */ /* 0x000fe200000010ff */
[----:B------:R-:W-:Y:S01]  /*82e0*/  FFMA R10, R49, R55, R10 ;  /* 0x00000037310a7223 */ /* 0x000fe2000000000a */
[C---:B------:R-:W-:Y:S01]  /*82f0*/  FMUL R15, R47.reuse, R15 ;  /* 0x0000000f2f0f7220 */ /* 0x040fe20000400000 */
[C---:B------:R-:W-:Y:S01]  /*8300*/  FMUL R12, R47.reuse, R16 ;  /* 0x000000102f0c7220 */ /* 0x040fe20000400000 */
[----:B------:R-:W-:Y:S01]  /*8310*/  FMUL R13, R47, R17 ;  /* 0x000000112f0d7220 */ /* 0x000fe20000400000 */
[----:B------:R1:W-:Y:S01]  /*8320*/  STS.128 [R100+0x6000], R4 ;  /* 0x0060000464007388 */ /* 0x0003e20000000c00 */
[----:B------:R-:W-:Y:S01]  /*8330*/  LOP3.LUT R69, R71, 0xffff0000, RZ, 0xc0, !PT ;  /* 0xffff000047457812 */ /* 0x000fe200078ec0ff */
[C---:B------:R-:W-:Y:S01]  /*8340*/  FFMA R11, R49.reuse, R56, R11 ;  /* 0x00000038310b7223 */ /* 0x040fe2000000000b */
[----:B------:R-:W-:Y:S01]  /*8350*/  SHF.L.U32 R70, R76, 0x10, RZ ;  /* 0x000000104c467819 */ /* 0x000fe200000006ff */
[C---:B------:R-:W-:Y:S01]  /*8360*/  FFMA R15, R49.reuse, R57, R15 ;  /* 0x00000039310f7223 */ /* 0x040fe2000000000f */
[----:B------:R-:W-:Y:S01]  /*8370*/  F2FP.BF16.F32.PACK_AB R8, R10, R3 ;  /* 0x000000030a08723e */ /* 0x000fe200000010ff */
[C---:B------:R-:W-:Y:S01]  /*8380*/  FFMA R12, R49.reuse, R58, R12 ;  /* 0x0000003a310c7223 */ /* 0x040fe2000000000c */
[----:B------:R-:W-:Y:S01]  /*8390*/  FFMA R13, R49, R59, R13 ;  /* 0x0000003b310d7223 */ /* 0x000fe2000000000d */
[C---:B------:R-:W-:Y:S01]  /*83a0*/  FMUL R14, R47.reuse, R18 ;  /* 0x000000122f0e7220 */ /* 0x040fe20000400000 */
[C---:B------:R-:W-:Y:S01]  /*83b0*/  FMUL R19, R47.reuse, R19 ;  /* 0x000000132f137220 */ /* 0x040fe20000400000 */
[C---:B------:R-:W-:Y:S01]  /*83c0*/  FMUL R16, R47.reuse, R20 ;  /* 0x000000142f107220 */ /* 0x040fe20000400000 */
[----:B------:R-:W-:Y:S01]  /*83d0*/  FMUL R17, R47, R21 ;  /* 0x000000152f117220 */ /* 0x000fe20000400000 */
[----:B------:R-:W-:Y:S01]  /*83e0*/  FFMA R14, R49, R60, R14 ;  /* 0x0000003c310e7223 */ /* 0x000fe2000000000e */
        /* <DEDUP_REMOVED lines=9> */
[----:B------:R-:W-:Y:S01]  /*8480*/  F2FP.BF16.F32.PACK_AB R9, R15, R11 ;  /* 0x0000000b0f09723e */ /* 0x000fe200000010ff */
[----:B------:R-:W-:Y:S01]  /*8490*/  FFMA R23, R49, R65, R23 ;  /* 0x0000004131177223 */ /* 0x000fe20000000017 */
[----:B------:R-:W-:Y:S01]  /*84a0*/  FMUL R27, R47, R27 ;  /* 0x0000001b2f1b7220 */ /* 0x000fe20000400000 */
[----:B------:R-:W-:Y:S01]  /*84b0*/  F2FP.BF16.F32.PACK_AB R10, R13, R12 ;  /* 0x0000000c0d0a723e */ /* 0x000fe200000010ff */
[----:B------:R-:W-:Y:S01]  /*84c0*/  FFMA R20, R49, R66, R20 ;  /* 0x0000004231147223 */ /* 0x000fe20000000014 */
[----:B------:R-:W-:Y:S01]  /*84d0*/  F2FP.BF16.F32.PACK_AB R11, R19, R14 ;  /* 0x0000000e130b723e */ /* 0x000fe200000010ff */
[----:B------:R-:W-:Y:S01]  /*84e0*/  FMUL R24, R47, R28 ;  /* 0x0000001c2f187220 */ /* 0x000fe20000400000 */
[----:B------:R-:W-:Y:S01]  /*84f0*/  LOP3.LUT R71, R76, 0xffff0000, RZ, 0xc0, !PT ;  /* 0xffff00004c477812 */ /* 0x000fe200078ec0ff */
[----:B------:R-:W-:Y:S01]  /*8500*/  FFMA R21, R49, R67, R21 ;  /* 0x0000004331157223 */ /* 0x000fe20000000015 */
[----:B------:R-:W-:Y:S01]  /*8510*/  SHF.L.U32 R72, R77, 0x10, RZ ;  /* 0x000000104d487819 */ /* 0x000fe200000006ff */
[----:B------:R1:W-:Y:S01]  /*8520*/  STS.128 [R99+0x6010], R8 ;  /* 0x0060100863007388 */ /* 0x0003e20000000c00 */
[----:B------:R-:W-:Y:S01]  /*8530*/  FMUL R25, R47, R29 ;  /* 0x0000001d2f197220 */ /* 0x000fe20000400000 */
[----:B------:R-:W-:Y:S01]  /*8540*/  FFMA R22, R49, R68, R22 ;  /* 0x0000004431167223 */ /* 0x000fe20000000016 */
[----:B------:R-:W-:Y:S01]  /*8550*/  LOP3.LUT R73, R77, 0xffff0000, RZ, 0xc0, !PT ;  /* 0xffff00004d497812 */ /* 0x000fe200078ec0ff */
[----:B------:R-:W-:Y:S01]  /*8560*/  FMUL R26, R47, R30 ;  /* 0x0000001e2f1a7220 */ /* 0x000fe20000400000 */
[----:B------:R-:W-:Y:S01]  /*8570*/  FFMA R27, R49, R69, R27 ;  /* 0x00000045311b7223 */ /* 0x000fe2000000001b */
[C---:B------:R-:W-:Y:S01]  /*8580*/  SHF.L.U32 R74, R78.reuse, 0x10, RZ ;  /* 0x000000104e4a7819 */ /* 0x040fe200000006ff */
[----:B------:R-:W-:Y:S01]  /*8590*/  FMUL R31, R47, R31 ;  /* 0x0000001f2f1f7220 */ /* 0x000fe20000400000 */
[----:B------:R-:W-:Y:S01]  /*85a0*/  FFMA R24, R49, R70, R24 ;  /* 0x0000004631187223 */ /* 0x000fe20000000018 */
[----:B------:R-:W-:Y:S01]  /*85b0*/  LOP3.LUT R75, R78, 0xffff0000, RZ, 0xc0, !PT ;  /* 0xffff00004e4b7812 */ /* 0x000fe200078ec0ff */
[----:B------:R-:W-:Y:S01]  /*85c0*/  FMUL R28, R47, R32 ;  /* 0x000000202f1c7220 */ /* 0x000fe20000400000 */
[----:B------:R-:W-:Y:S01]  /*85d0*/  FFMA R25, R49, R71, R25 ;  /* 0x0000004731197223 */ /* 0x000fe20000000019 */
[----:B------:R-:W-:Y:S01]  /*85e0*/  SHF.L.U32 R76, R79, 0x10, RZ ;  /* 0x000000104f4c7819 */ /* 0x000fe200000006ff */
[----:B------:R-:W-:Y:S01]  /*85f0*/  FMUL R29, R47, R33 ;  /* 0x000000212f1d7220 */ /* 0x000fe20000400000 */
[----:B------:R-:W-:Y:S01]  /*8600*/  F2FP.BF16.F32.PACK_AB R16, R17, R16 ;  /* 0x000000101110723e */ /* 0x000fe200000010ff */
[----:B------:R-:W-:Y:S01]  /*8610*/  FFMA R26, R49, R72, R26 ;  /* 0x00000048311a7223 */ /* 0x000fe2000000001a */
[----:B------:R-:W-:Y:S01]  /*8620*/  LOP3.LUT R77, R79, 0xffff0000, RZ, 0xc0, !PT ;  /* 0xffff00004f4d7812 */ /* 0x000fe200078ec0ff */
        /* <DEDUP_REMOVED lines=33> */
.L_x_124:
[----:B------:R-:W-:Y:S05]  /*8840*/  BSYNC.RECONVERGENT B0 ;  /* 0x0000000000007941 */ /* 0x000fea0003800200 */
.L_x_123:
[----:B------:R-:W-:Y:S01]  /*8850*/  BAR.SYNC.DEFER_BLOCKING 0x1, 0x80 ;  /* 0x0042000000007b1d */ /* 0x000fe20000010000 */
[----:B------:R-:W-:Y:S01]  /*8860*/  UISETP.NE.AND UP0, UPT, UR49, -0x4, UPT ;  /* 0xfffffffc3100788c */ /* 0x000fe2000bf05270 */
[----:B------:R-:W-:Y:S08]  /*8870*/  IADD3 R45, PT, PT, R45, 0x1, RZ ;  /* 0x000000012d2d7810 */ /* 0x000ff00007ffe0ff */
[----:B------:R-:W-:Y:S05]  /*8880*/  BRA.U !UP0, `(.L_x_125) ;  /* 0x0000000108287547 */ /* 0x000fea000b800000 */
[----:B------:R-:W-:Y:S01]  /*8890*/  ISETP.NE.AND P0, PT, R107, RZ, PT ;  /* 0x000000ff6b00720c */ /* 0x000fe20003f05270 */
[----:B------:R-:W-:Y:S01]  /*88a0*/  IMAD.U32 R2, RZ, RZ, UR51 ;  /* 0x00000033ff027e24 */ /* 0x000fe2000f8e00ff */
[----:B------:R-:W-:Y:S01]  /*88b0*/  UIADD3 UR51, UPT, UPT, UR51, 0x1, URZ ;  /* 0x0000000133337890 */ /* 0x000fe2000fffe0ff */
[----:B------:R-:W-:Y:S03]  /*88c0*/  IMAD.U32 R0, RZ, RZ, UR37 ;  /* 0x00000025ff007e24 */ /* 0x000fe6000f8e00ff */
[----:B------:R-:W-:Y:S04]  /*88d0*/  UISETP.NE.AND UP0, UPT, UR51, 0x4, UPT ;  /* 0x000000043300788c */ /* 0x000fe8000bf05270 */
[----:B------:R-:W-:Y:S03]  /*88e0*/  USEL UR51, UR51, URZ, UP0 ;  /* 0x000000ff33337287 */ /* 0x000fe60008000000 */
[----:B------:R-:W-:Y:S05]  /*88f0*/  @P0 LEA R2, R2, UR48, 0x3 ;  /* 0x0000003002020c11 */ /* 0x000fea000f8e18ff */
[----:B------:R-:W-:Y:S05]  /*8900*/  @P0 VIADD R2, R2, 0x60 ;  /* 0x0000006002020836 */ /* 0x000fea0000000000 */
[----:B------:R-:W-:Y:S04]  /*8910*/  @P0 PRMT R0, R0, 0x654, R2 ;  /* 0x0000065400000816 */ /* 0x000fe80000000002 */
[----:B------:R2:W-:Y:S03]  /*8920*/  @P0 SYNCS.ARRIVE.TRANS64.RED.A1T0 RZ, [R0+URZ], RZ ;  /* 0x000000ff00ff09a7 */ /* 0x0005e600081004ff */
.L_x_125:
[----:B------:R-:W-:Y:S01]  /*8930*/  ISETP.NE.AND P2, PT, R103, RZ, PT ;  /* 0x000000ff6700720c */ /* 0x000fe20003f45270 */
[----:B------:R-:W-:Y:S01]  /*8940*/  UIADD3 UR49, UPT, UPT, UR49, 0x4, URZ ;  /* 0x0000000431317890 */ /* 0x000fe2000fffe0ff */
[----:B------:R-:W-:Y:S01]  /*8950*/  ISETP.NE.AND P0, PT, R105, 0x2, PT ;  /* 0x000000026900780c */ /* 0x000fe20003f05270 */
[----:B------:R-:W-:Y:S01]  /*8960*/  IMAD.IADD R14, R43, 0x1, R86 ;  /* 0x000000012b0e7824 */ /* 0x000fe200078e0256 */
[----:B------:R-:W-:Y:S01]  /*8970*/  ISETP.NE.AND P1, PT, R45, 0x4, PT ;  /* 0x000000042d00780c */ /* 0x000fe20003f25270 */
[----:B------:R-:W-:Y:S01]  /*8980*/  IMAD.IADD R15, R44, 0x1, R87 ;  /* 0x000000012c0f7824 */ /* 0x000fe200078e0257 */
[----:B------:R-:W-:Y:S02]  /*8990*/  SEL R2, RZ, 0x1, P0 ;  /* 0x00000001ff027807 */ /* 0x000fe40000000000 */
[----:B--2---:R-:W-:Y:S02]  /*89a0*/  SEL R0, RZ, 0x1, P1 ;  /* 0x00000001ff007807 */ /* 0x004fe40000800000 */
[----:B------:R-:W-:Y:S02]  /*89b0*/  LOP3.LUT R95, R95, R2, RZ, 0x3c, !PT ;  /* 0x000000025f5f7212 */ /* 0x000fe400078e3cff */
[----:B------:R-:W-:Y:S02]  /*89c0*/  LOP3.LUT R96, R96, R0, RZ, 0x3c, !PT ;  /* 0x0000000060607212 */ /* 0x000fe400078e3cff */
[----:B------:R-:W-:Y:S02]  /*89d0*/  @P2 R2UR UR36, R94 ;  /* 0x000000005e2422ca */ /* 0x000fe400000e0000 */
[----:B------:R-:W-:Y:S02]  /*89e0*/  SEL R105, R105, RZ, P0 ;  /* 0x000000ff69697207 */ /* 0x000fe40000000000 */
[----:B------:R-:W-:Y:S01]  /*89f0*/  SEL R45, R45, RZ, P1 ;  /* 0x000000ff2d2d7207 */ /* 0x000fe20000800000 */
[----:B------:R-:W-:Y:S10]  /*8a00*/  @P2 BRA `(.L_x_126) ;  /* 0xffffffc000502947 */ /* 0x000ff4000383ffff */
[----:B------:R-:W-:-:S09]  /*8a10*/  UISETP.NE.AND UP0, UPT, UR50, URZ, UPT ;  /* 0x000000ff3200728c */ /* 0x000fd2000bf05270 */
[----:B------:R-:W-:Y:S05]  /*8a20*/  BRA.U !UP0, `(.L_x_127) ;  /* 0x0000000108487547 */ /* 0x000fea000b800000 */
[----:B------:R-:W2:Y:S02]  /*8a30*/  LDCU.64 UR4, c[0x0][0x890] ;  /* 0x00011200ff0477ac */ /* 0x000ea40008000a00 */
[----:B--2---:R-:W-:-:S04]  /*8a40*/  UISETP.NE.U32.AND UP0, UPT, UR4, URZ, UPT ;  /* 0x000000ff0400728c */ /* 0x004fc8000bf05070 */
[----:B------:R-:W-:-:S09]  /*8a50*/  UISETP.NE.AND.EX UP0, UPT, UR5, URZ, UPT, UP0 ;  /* 0x000000ff0500728c */ /* 0x000fd2000bf05300 */
[----:B------:R-:W-:Y:S05]  /*8a60*/  BRA.U UP0, `(.L_x_128) ;  /* 0x00000001000c7547 */ /* 0x000fea000b800000 */
[----:B------:R-:W-:-:S13]  /*8a70*/  FSETP.NEU.AND P0, PT, R49, RZ, PT ;  /* 0x000000ff3100720b */ /* 0x000fda0003f0d000 */
[----:B------:R-:W-:Y:S05]  /*8a80*/  @!P0 EXIT ;  /* 0x000000000000894d */ /* 0x000fea0003800000 */
[----:B------:R-:W-:Y:S05]  /*8a90*/  BRA `(.L_x_127) ;  /* 0x00000000002c7947 */ /* 0x000fea0003800000 */
.L_x_128:
[----:B------:R-:W-:Y:S01]  /*8aa0*/  ISETP.NE.AND P0, PT, R104, RZ, PT ;  /* 0x000000ff6800720c */ /* 0x000fe20003f05270 */
[----:B------:R-:W-:-:S12]  /*8ab0*/  BSSY.RECONVERGENT B0, `(.L_x_127) ;  /* 0x0000009000007945 */ /* 0x000fd80003800200 */
[----:B------:R-:W-:Y:S05]  /*8ac0*/  @P0 BRA `(.L_x_129) ;  /* 0x0000000000140947 */ /* 0x000fea0003800000 */
[----:B------:R-:W2:Y:S02]  /*8ad0*/  LDCU.64 UR4, c[0x0][0x888] ;  /* 0x00011100ff0477ac */ /* 0x000ea40008000a00 */
[----:B--2---:R-:W-:-:S04]  /*8ae0*/  ISETP.NE.U32.AND P0, PT, RZ, UR4, PT ;  /* 0x00000004ff007c0c */ /* 0x004fc8000bf05070 */
[----:B------:R-:W-:-:S13]  /*8af0*/  ISETP.NE.AND.EX P0, PT, RZ, UR5, PT, P0 ;  /* 0x00000005ff007c0c */ /* 0x000fda000bf05300 */
[----:B------:R-:W-:Y:S05]  /*8b00*/  @!P0 EXIT ;  /* 0x000000000000894d */ /* 0x000fea0003800000 */
[----:B------:R-:W-:Y:S05]  /*8b10*/  BRA `(.L_x_130) ;  /* 0x0000000000087947 */ /* 0x000fea0003800000 */
.L_x_129:
[----:B------:R-:W-:-:S13]  /*8b20*/  FSETP.NEU.AND P0, PT, R49, RZ, PT ;  /* 0x000000ff3100720b */ /* 0x000fda0003f0d000 */
[----:B------:R-:W-:Y:S05]  /*8b30*/  @!P0 EXIT ;  /* 0x000000000000894d */ /* 0x000fea0003800000 */
.L_x_130:
[----:B------:R-:W-:Y:S05]  /*8b40*/  BSYNC.RECONVERGENT B0 ;  /* 0x0000000000007941 */ /* 0x000fea0003800200 */
.L_x_127:
[----:B------:R-:W-:Y:S01]  /*8b50*/  ULEA UR4, UR51, UR48, 0x3 ;  /* 0x0000003033047291 */ /* 0x000fe2000f8e18ff */
[----:B------:R-:W-:-:S04]  /*8b60*/  DEPBAR.LE SB0, 0x0 ;  /* 0x000080000000791a */ /* 0x000fc80000000000 */
[----:B------:R-:W-:-:S04]  /*8b70*/  UIADD3 UR4, UPT, UPT, UR4, 0x60, URZ ;  /* 0x0000006004047890 */ /* 0x000fc8000fffe0ff */
[----:B------:R-:W-:-:S09]  /*8b80*/  UPRMT UR4, UR37, 0x654, UR4 ;  /* 0x0000065425047896 */ /* 0x000fd20008000004 */
[----:B------:R-:W-:Y:S01]  /*8b90*/  SYNCS.ARRIVE.TRANS64.RED.A1T0 RZ, [UR4], RZ ;  /* 0x000000ffffff79a7 */ /* 0x000fe20008100404 */
[----:B------:R-:W-:Y:S05]  /*8ba0*/  EXIT ;  /* 0x000000000000794d */ /* 0x000fea0003800000 */
.L_x_19:
[----:B--2---:R2:W1:Y:S02]  /*8bb0*/  SYNCS.PHASECHK.TRANS64.TRYWAIT P0, [R2+URZ+0x100], R3 ;  /* 0x00010003020075a7 */ /* 0x00446400080011ff */
[----:B-1----:R-:W-:Y:S05]  /*8bc0*/  @!P0 NANOSLEEP.SYNCS 0x989680 ;  /* 0x009896800000895d */ /* 0x002fea0003900000 */
[----:B------:R-:W1:Y:S02]  /*8bd0*/  @!P0 SYNCS.PHASECHK.TRANS64 P0, [R2+URZ+0x100], R3 ;  /* 0x00010003020085a7 */ /* 0x000e6400080010ff */
[----:B-1----:R-:W-:Y:S05]  /*8be0*/  @!P0 BRA `(.L_x_19) ;  /* 0xfffffffc00f08947 */ /* 0x002fea000383ffff */
[----:B------:R-:W-:Y:S05]  /*8bf0*/  BRA `(.L_x_131) ;  /* 0xffffff8800787947 */ /* 0x000fea000383ffff */
.L_x_22:
[----:B-1----:R-:W-:-:S07]  /*8c00*/  MOV R2, UR33 ;  /* 0x0000002100027c02 */ /* 0x002fce0008000f00 */
.L_x_132:
[----:B-1----:R1:W2:Y:S02]  /*8c10*/  SYNCS.PHASECHK.TRANS64.TRYWAIT P0, [R2+URZ+0x20], R4 ;  /* 0x00002004020075a7 */ /* 0x0022a400080011ff */
[----:B--2---:R-:W-:Y:S05]  /*8c20*/  @!P0 NANOSLEEP.SYNCS 0x989680 ;  /* 0x009896800000895d */ /* 0x004fea0003900000 */
[----:B------:R-:W2:Y:S02]  /*8c30*/  @!P0 SYNCS.PHASECHK.TRANS64 P0, [R2+URZ+0x20], R4 ;  /* 0x00002004020085a7 */ /* 0x000ea400080010ff */
[----:B--2---:R-:W-:Y:S05]  /*8c40*/  @!P0 BRA `(.L_x_132) ;  /* 0xfffffffc00f08947 */ /* 0x004fea000383ffff */
[----:B------:R-:W-:Y:S05]  /*8c50*/  BRA `(.L_x_21) ;  /* 0xffffff8800c87947 */ /* 0x000fea000383ffff */
.L_x_28:
[----:B-1----:R-:W-:-:S07]  /*8c60*/  MOV R2, UR17 ;  /* 0x0000001100027c02 */ /* 0x002fce0008000f00 */
.L_x_133:
[----:B-1----:R1:W2:Y:S02]  /*8c70*/  SYNCS.PHASECHK.TRANS64.TRYWAIT P0, [R2+URZ+0x20], R4 ;  /* 0x00002004020075a7 */ /* 0x0022a400080011ff */
[----:B--2---:R-:W-:Y:S05]  /*8c80*/  @!P0 NANOSLEEP.SYNCS 0x989680 ;  /* 0x009896800000895d */ /* 0x004fea0003900000 */
[----:B------:R-:W2:Y:S02]  /*8c90*/  @!P0 SYNCS.PHASECHK.TRANS64 P0, [R2+URZ+0x20], R4 ;  /* 0x00002004020085a7 */ /* 0x000ea400080010ff */
[----:B--2---:R-:W-:Y:S05]  /*8ca0*/  @!P0 BRA `(.L_x_133) ;  /* 0xfffffffc00f08947 */ /* 0x004fea000383ffff */
[----:B------:R-:W-:Y:S05]  /*8cb0*/  BRA `(.L_x_27) ;  /* 0xffffff8c006c7947 */ /* 0x000fea000383ffff */
.L_x_32:
[----:B-1----:R1:W2:Y:S02]  /*8cc0*/  SYNCS.PHASECHK.TRANS64.TRYWAIT P0, [R2+URZ+0x90], R3 ;  /* 0x00009003020075a7 */ /* 0x0022a400080011ff */
[----:B--2---:R-:W-:Y:S05]  /*8cd0*/  @!P0 NANOSLEEP.SYNCS 0x989680 ;  /* 0x009896800000895d */ /* 0x004fea0003900000 */
[----:B------:R-:W2:Y:S02]  /*8ce0*/  @!P0 SYNCS.PHASECHK.TRANS64 P0, [R2+URZ+0x90], R3 ;  /* 0x00009003020085a7 */ /* 0x000ea400080010ff */
[----:B--2---:R-:W-:Y:S05]  /*8cf0*/  @!P0 BRA `(.L_x_32) ;  /* 0xfffffffc00f08947 */ /* 0x004fea000383ffff */
[----:B------:R-:W-:Y:S05]  /*8d00*/  BRA `(.L_x_134) ;  /* 0xffffff8c00f87947 */ /* 0x000fea000383ffff */
.L_x_36:
[----:B----4-:R-:W-:-:S07]  /*8d10*/  MOV R0, UR5 ;  /* 0x0000000500007c02 */ /* 0x010fce0008000f00 */
.L_x_135:
[----:B-1----:R1:W2:Y:S02]  /*8d20*/  SYNCS.PHASECHK.TRANS64.TRYWAIT P0, [R0+URZ], R2 ;  /* 0x00000002000075a7 */ /* 0x0022a400080011ff */
[----:B--2---:R-:W-:Y:S05]  /*8d30*/  @!P0 NANOSLEEP.SYNCS 0x989680 ;  /* 0x009896800000895d */ /* 0x004fea0003900000 */
[----:B------:R-:W2:Y:S02]  /*8d40*/  @!P0 SYNCS.PHASECHK.TRANS64 P0, [R0+URZ], R2 ;  /* 0x00000002000085a7 */ /* 0x000ea400080010ff */
[----:B--2---:R-:W-:Y:S05]  /*8d50*/  @!P0 BRA `(.L_x_135) ;  /* 0xfffffffc00f08947 */ /* 0x004fea000383ffff */
[----:B------:R-:W-:Y:S05]  /*8d60*/  BRA `(.L_x_136) ;  /* 0xffffff9400687947 */ /* 0x000fea000383ffff */
.L_x_37:
[----:B----4-:R-:W-:-:S07]  /*8d70*/  MOV R0, UR5 ;  /* 0x0000000500007c02 */ /* 0x010fce0008000f00 */
.L_x_137:
[----:B-1----:R1:W2:Y:S02]  /*8d80*/  SYNCS.PHASECHK.TRANS64.TRYWAIT P0, [R0+URZ], R3 ;  /* 0x00000003000075a7 */ /* 0x0022a400080011ff */
[----:B--2---:R-:W-:Y:S05]  /*8d90*/  @!P0 NANOSLEEP.SYNCS 0x989680 ;  /* 0x009896800000895d */ /* 0x004fea0003900000 */
[----:B------:R-:W2:Y:S02]  /*8da0*/  @!P0 SYNCS.PHASECHK.TRANS64 P0, [R0+URZ], R3 ;  /* 0x00000003000085a7 */ /* 0x000ea400080010ff */
[----:B--2---:R-:W-:Y:S05]  /*8db0*/  @!P0 BRA `(.L_x_137) ;  /* 0xfffffffc00f08947 */ /* 0x004fea000383ffff */
[----:B------:R-:W-:Y:S05]  /*8dc0*/  BRA `(.L_x_138) ;  /* 0xffffff9400747947 */ /* 0x000fea000383ffff */
.L_x_38:
[----:B----4-:R-:W-:-:S07]  /*8dd0*/  MOV R0, UR5 ;  /* 0x0000000500007c02 */ /* 0x010fce0008000f00 */
.L_x_139:
[----:B-1----:R1:W2:Y:S02]  /*8de0*/  SYNCS.PHASECHK.TRANS64.TRYWAIT P0, [R0+URZ], R3 ;  /* 0x00000003000075a7 */ /* 0x0022a400080011ff */
[----:B--2---:R-:W-:Y:S05]  /*8df0*/  @!P0 NANOSLEEP.SYNCS 0x989680 ;  /* 0x009896800000895d */ /* 0x004fea0003900000 */
[----:B------:R-:W2:Y:S02]  /*8e00*/  @!P0 SYNCS.PHASECHK.TRANS64 P0, [R0+URZ], R3 ;  /* 0x00000003000085a7 */ /* 0x000ea400080010ff */
[----:B--2---:R-:W-:Y:S05]  /*8e10*/  @!P0 BRA `(.L_x_139) ;  /* 0xfffffffc00f08947 */ /* 0x004fea000383ffff */
[----:B------:R-:W-:Y:S05]  /*8e20*/  BRA `(.L_x_140) ;  /* 0xffffff9400807947 */ /* 0x000fea000383ffff */
.L_x_41:
[----:B-1----:R1:W2:Y:S02]  /*8e30*/  SYNCS.PHASECHK.TRANS64.TRYWAIT P0, [R0+URZ+0xf0], R4 ;  /* 0x0000f004000075a7 */ /* 0x0022a400080011ff */
[----:B--2---:R-:W-:Y:S05]  /*8e40*/  @!P0 NANOSLEEP.SYNCS 0x989680 ;  /* 0x009896800000895d */ /* 0x004fea0003900000 */
[----:B------:R-:W2:Y:S02]  /*8e50*/  @!P0 SYNCS.PHASECHK.TRANS64 P0, [R0+URZ+0xf0], R4 ;  /* 0x0000f004000085a7 */ /* 0x000ea400080010ff */
[----:B--2---:R-:W-:Y:S05]  /*8e60*/  @!P0 BRA `(.L_x_41) ;  /* 0xfffffffc00f08947 */ /* 0x004fea000383ffff */
[----:B------:R-:W-:Y:S05]  /*8e70*/  BRA `(.L_x_141) ;  /* 0xffffff9400dc7947 */ /* 0x000fea000383ffff */
.L_x_42:
[----:B------:R-:W-:-:S07]  /*8e80*/  MOV R0, UR5 ;  /* 0x0000000500007c02 */ /* 0x000fce0008000f00 */
.L_x_142:
[----:B-1----:R1:W2:Y:S02]  /*8e90*/  SYNCS.PHASECHK.TRANS64.TRYWAIT P0, [R0+URZ+0xa0], R5 ;  /* 0x0000a005000075a7 */ /* 0x0022a400080011ff */
[----:B--2---:R-:W-:Y:S05]  /*8ea0*/  @!P0 NANOSLEEP.SYNCS 0x989680 ;  /* 0x009896800000895d */ /* 0x004fea0003900000 */
[----:B------:R-:W2:Y:S02]  /*8eb0*/  @!P0 SYNCS.PHASECHK.TRANS64 P0, [R0+URZ+0xa0], R5 ;  /* 0x0000a005000085a7 */ /* 0x000ea400080010ff */
[----:B--2---:R-:W-:Y:S05]  /*8ec0*/  @!P0 BRA `(.L_x_142) ;  /* 0xfffffffc00f08947 */ /* 0x004fea000383ffff */
[----:B------:R-:W-:Y:S05]  /*8ed0*/  BRA `(.L_x_143) ;  /* 0xffffff9400ec7947 */ /* 0x000fea000383ffff */
.L_x_43:
[----:B-1----:R1:W2:Y:S02]  /*8ee0*/  SYNCS.PHASECHK.TRANS64.TRYWAIT P1, [R0+URZ+0x90], R4 ;  /* 0x00009004000075a7 */ /* 0x0022a400080211ff */
[----:B--2---:R-:W-:Y:S05]  /*8ef0*/  @!P1 NANOSLEEP.SYNCS 0x989680 ;  /* 0x009896800000995d */ /* 0x004fea0003900000 */
[----:B------:R-:W2:Y:S02]  /*8f00*/  @!P1 SYNCS.PHASECHK.TRANS64 P1, [R0+URZ+0x90], R4 ;  /* 0x00009004000095a7 */ /* 0x000ea400080210ff */
[----:B--2---:R-:W-:Y:S05]  /*8f10*/  @!P1 BRA `(.L_x_43) ;  /* 0xfffffffc00f09947 */ /* 0x004fea000383ffff */
[----:B------:R-:W-:Y:S05]  /*8f20*/  BRA `(.L_x_144) ;  /* 0xffffff98001c7947 */ /* 0x000fea000383ffff */
.L_x_46:
[----:B------:R-:W-:-:S07]  /*8f30*/  MOV R0, UR5 ;  /* 0x0000000500007c02 */ /* 0x000fce0008000f00 */
.L_x_145:
[----:B-1----:R1:W2:Y:S02]  /*8f40*/  SYNCS.PHASECHK.TRANS64.TRYWAIT P0, [R0+URZ+0xa0], R2 ;  /* 0x0000a002000075a7 */ /* 0x0022a400080011ff */
[----:B--2---:R-:W-:Y:S05]  /*8f50*/  @!P0 NANOSLEEP.SYNCS 0x989680 ;  /* 0x009896800000895d */ /* 0x004fea0003900000 */
[----:B------:R-:W2:Y:S02]  /*8f60*/  @!P0 SYNCS.PHASECHK.TRANS64 P0, [R0+URZ+0xa0], R2 ;  /* 0x0000a002000085a7 */ /* 0x000ea400080010ff */
[----:B--2---:R-:W-:Y:S05]  /*8f70*/  @!P0 BRA `(.L_x_145) ;  /* 0xfffffffc00f08947 */ /* 0x004fea000383ffff */
[----:B------:R-:W-:Y:S05]  /*8f80*/  BRA `(.L_x_45) ;  /* 0xffffff9800707947 */ /* 0x000fea000383ffff */
.L_x_53:
[----:B-1----:R1:W2:Y:S02]  /*8f90*/  SYNCS.PHASECHK.TRANS64.TRYWAIT P1, [R0+URZ+0x90], R2 ;  /* 0x00009002000075a7 */ /* 0x0022a400080211ff */
[----:B--2---:R-:W-:Y:S05]  /*8fa0*/  @!P1 NANOSLEEP.SYNCS 0x989680 ;  /* 0x009896800000995d */ /* 0x004fea0003900000 */
[----:B------:R-:W2:Y:S02]  /*8fb0*/  @!P1 SYNCS.PHASECHK.TRANS64 P1, [R0+URZ+0x90], R2 ;  /* 0x00009002000095a7 */ /* 0x000ea400080210ff */
[----:B--2---:R-:W-:Y:S05]  /*8fc0*/  @!P1 BRA `(.L_x_53) ;  /* 0xfffffffc00f09947 */ /* 0x004fea000383ffff */
[----:B------:R-:W-:Y:S05]  /*8fd0*/  BRA `(.L_x_146) ;  /* 0xffffff9c00d07947 */ /* 0x000fea000383ffff */
.L_x_54:
[----:B------:R-:W-:-:S07]  /*8fe0*/  MOV R2, UR8 ;  /* 0x0000000800027c02 */ /* 0x000fce0008000f00 */
.L_x_147:
[----:B-1----:R1:W2:Y:S02]  /*8ff0*/  SYNCS.PHASECHK.TRANS64.TRYWAIT P0, [R2+URZ+0xd0], R0 ;  /* 0x0000d000020075a7 */ /* 0x0022a400080011ff */
[----:B--2---:R-:W-:Y:S05]  /*9000*/  @!P0 NANOSLEEP.SYNCS 0x989680 ;  /* 0x009896800000895d */ /* 0x004fea0003900000 */
[----:B------:R-:W2:Y:S02]  /*9010*/  @!P0 SYNCS.PHASECHK.TRANS64 P0, [R2+URZ+0xd0], R0 ;  /* 0x0000d000020085a7 */ /* 0x000ea400080010ff */
[----:B--2---:R-:W-:Y:S05]  /*9020*/  @!P0 BRA `(.L_x_147) ;  /* 0xfffffffc00f08947 */ /* 0x004fea000383ffff */
[----:B------:R-:W-:Y:S05]  /*9030*/  BRA `(.L_x_148) ;  /* 0xffffffa000087947 */ /* 0x000fea000383ffff */
.L_x_57:
[----:B------:R-:W-:Y:S07]  /*9040*/  MOV R0, UR7 ;  /* 0x0000000700007c02 */ /* 0x000fee0008000f00 */
.L_x_149:
[----:B-1----:R1:W2:Y:S02]  /*9050*/  SYNCS.PHASECHK.TRANS64.TRYWAIT P0, [R0+URZ], R2 ;  /* 0x00000002000075a7 */ /* 0x0022a400080011ff */
[----:B--2---:R-:W-:Y:S05]  /*9060*/  @!P0 NANOSLEEP.SYNCS 0x989680 ;  /* 0x009896800000895d */ /* 0x004fea0003900000 */
[----:B------:R-:W2:Y:S02]  /*9070*/  @!P0 SYNCS.PHASECHK.TRANS64 P0, [R0+URZ], R2 ;  /* 0x00000002000085a7 */ /* 0x000ea400080010ff */
[----:B--2---:R-:W-:Y:S05]  /*9080*/  @!P0 BRA `(.L_x_149) ;  /* 0xfffffffc00f08947 */ /* 0x004fea000383ffff */
[----:B------:R-:W-:Y:S05]  /*9090*/  BRA `(.L_x_56) ;  /* 0xffffffa000247947 */ /* 0x000fea000383ffff */
.L_x_60:
[----:B------:R-:W-:-:S07]  /*90a0*/  MOV R0, UR5 ;  /* 0x0000000500007c02 */ /* 0x000fce0008000f00 */
.L_x_150:
[----:B--2---:R2:W3:Y:S02]  /*90b0*/  SYNCS.PHASECHK.TRANS64.TRYWAIT P0, [R0+URZ], R2 ;  /* 0x00000002000075a7 */ /* 0x0044e400080011ff */
[----:B---3--:R-:W-:Y:S05]  /*90c0*/  @!P0 NANOSLEEP.SYNCS 0x989680 ;  /* 0x009896800000895d */ /* 0x008fea0003900000 */
[----:B------:R-:W3:Y:S02]  /*90d0*/  @!P0 SYNCS.PHASECHK.TRANS64 P0, [R0+URZ], R2 ;  /* 0x00000002000085a7 */ /* 0x000ee400080010ff */
[----:B---3--:R-:W-:Y:S05]  /*90e0*/  @!P0 BRA `(.L_x_150) ;  /* 0xfffffffc00f08947 */ /* 0x008fea000383ffff */
[----:B------:R-:W-:Y:S05]  /*90f0*/  BRA `(.L_x_151) ;  /* 0xffffffa000d87947 */ /* 0x000fea000383ffff */
.L_x_61:
[----:B------:R-:W-:-:S07]  /*9100*/  MOV R0, UR5 ;  /* 0x0000000500007c02 */ /* 0x000fce0008000f00 */
.L_x_152:
[----:B-1----:R1:W2:Y:S02]  /*9110*/  SYNCS.PHASECHK.TRANS64.TRYWAIT P0, [R0+URZ], R3 ;  /* 0x00000003000075a7 */ /* 0x0022a400080011ff */
[----:B--2---:R-:W-:Y:S05]  /*9120*/  @!P0 NANOSLEEP.SYNCS 0x989680 ;  /* 0x009896800000895d */ /* 0x004fea0003900000 */
[----:B------:R-:W2:Y:S02]  /*9130*/  @!P0 SYNCS.PHASECHK.TRANS64 P0, [R0+URZ], R3 ;  /* 0x00000003000085a7 */ /* 0x000ea400080010ff */
[----:B--2---:R-:W-:Y:S05]  /*9140*/  @!P0 BRA `(.L_x_152) ;  /* 0xfffffffc00f08947 */ /* 0x004fea000383ffff */
[----:B------:R-:W-:Y:S05]  /*9150*/  BRA `(.L_x_153) ;  /* 0xffffffa000e47947 */ /* 0x000fea000383ffff */
.L_x_62:
[----:B------:R-:W-:-:S07]  /*9160*/  MOV R0, UR5 ;  /* 0x0000000500007c02 */ /* 0x000fce0008000f00 */
.L_x_154:
[----:B-1----:R1:W2:Y:S02]  /*9170*/  SYNCS.PHASECHK.TRANS64.TRYWAIT P0, [R0+URZ], R3 ;  /* 0x00000003000075a7 */ /* 0x0022a400080011ff */
[----:B--2---:R-:W-:Y:S05]  /*9180*/  @!P0 NANOSLEEP.SYNCS 0x989680 ;  /* 0x009896800000895d */ /* 0x004fea0003900000 */
[----:B------:R-:W2:Y:S02]  /*9190*/  @!P0 SYNCS.PHASECHK.TRANS64 P0, [R0+URZ], R3 ;  /* 0x00000003000085a7 */ /* 0x000ea400080010ff */
[----:B--2---:R-:W-:Y:S05]  /*91a0*/  @!P0 BRA `(.L_x_154) ;  /* 0xfffffffc00f08947 */ /* 0x004fea000383ffff */
[----:B------:R-:W-:Y:S05]  /*91b0*/  BRA `(.L_x_155) ;  /* 0xffffffa000f07947 */ /* 0x000fea000383ffff */
.L_x_63:
[----:B-1----:R-:W-:-:S07]  /*91c0*/  MOV R0, UR7 ;  /* 0x0000000700007c02 */ /* 0x002fce0008000f00 */
.L_x_156:
[----:B-1----:R1:W2:Y:S02]  /*91d0*/  SYNCS.PHASECHK.TRANS64.TRYWAIT P0, [R0+URZ], R2 ;  /* 0x00000002000075a7 */ /* 0x0022a400080011ff */
[----:B--2---:R-:W-:Y:S05]  /*91e0*/  @!P0 NANOSLEEP.SYNCS 0x989680 ;  /* 0x009896800000895d */ /* 0x004fea0003900000 */
[----:B------:R-:W2:Y:S02]  /*91f0*/  @!P0 SYNCS.PHASECHK.TRANS64 P0, [R0+URZ], R2 ;  /* 0x00000002000085a7 */ /* 0x000ea400080010ff */
[----:B--2---:R-:W-:Y:S05]  /*9200*/  @!P0 BRA `(.L_x_156) ;  /* 0xfffffffc00f08947 */ /* 0x004fea000383ffff */
[----:B------:R-:W-:Y:S05]  /*9210*/  BRA `(.L_x_157) ;  /* 0xffffffa000fc7947 */ /* 0x000fea000383ffff */
.L_x_68:
[----:B--2---:R2:W3:Y:S02]  /*9220*/  SYNCS.PHASECHK.TRANS64.TRYWAIT P0, [R0+URZ+0x90], R2 ;  /* 0x00009002000075a7 */ /* 0x0044e400080011ff */
[----:B---3--:R-:W-:Y:S05]  /*9230*/  @!P0 NANOSLEEP.SYNCS 0x989680 ;  /* 0x009896800000895d */ /* 0x008fea0003900000 */
[----:B------:R-:W3:Y:S02]  /*9240*/  @!P0 SYNCS.PHASECHK.TRANS64 P0, [R0+URZ+0x90], R2 ;  /* 0x00009002000085a7 */ /* 0x000ee400080010ff */
[----:B---3--:R-:W-:Y:S05]  /*9250*/  @!P0 BRA `(.L_x_68) ;  /* 0xfffffffc00f08947 */ /* 0x008fea000383ffff */
[----:B------:R-:W-:Y:S05]  /*9260*/  BRA `(.L_x_158) ;  /* 0xffffffa800087947 */ /* 0x000fea000383ffff */
.L_x_71:
[----:B------:R-:W-:Y:S07]  /*9270*/  MOV R0, UR7 ;  /* 0x0000000700007c02 */ /* 0x000fee0008000f00 */
.L_x_159:
[----:B--2---:R2:W3:Y:S02]  /*9280*/  SYNCS.PHASECHK.TRANS64.TRYWAIT P0, [R0+URZ+0x88], R2 ;  /* 0x00008802000075a7 */ /* 0x0044e400080011ff */
[----:B---3--:R-:W-:Y:S05]  /*9290*/  @!P0 NANOSLEEP.SYNCS 0x989680 ;  /* 0x009896800000895d */ /* 0x008fea0003900000 */
[----:B------:R-:W3:Y:S02]  /*92a0*/  @!P0 SYNCS.PHASECHK.TRANS64 P0, [R0+URZ+0x88], R2 ;  /* 0x00008802000085a7 */ /* 0x000ee400080010ff */
[----:B---3--:R-:W-:Y:S05]  /*92b0*/  @!P0 BRA `(.L_x_159) ;  /* 0xfffffffc00f08947 */ /* 0x008fea000383ffff */
[----:B------:R-:W-:Y:S05]  /*92c0*/  BRA `(.L_x_70) ;  /* 0xffffffa800e87947 */ /* 0x000fea000383ffff */
.L_x_74:
[----:B------:R-:W-:Y:S07]  /*92d0*/  MOV R0, UR7 ;  /* 0x0000000700007c02 */ /* 0x000fee0008000f00 */
.L_x_160:
[----:B-1----:R1:W2:Y:S02]  /*92e0*/  SYNCS.PHASECHK.TRANS64.TRYWAIT P0, [R0+URZ+0x60], R14 ;  /* 0x0000600e000075a7 */ /* 0x0022a400080011ff */
[----:B--2---:R-:W-:Y:S05]  /*92f0*/  @!P0 NANOSLEEP.SYNCS 0x989680 ;  /* 0x009896800000895d */ /* 0x004fea0003900000 */
[----:B------:R-:W2:Y:S02]  /*9300*/  @!P0 SYNCS.PHASECHK.TRANS64 P0, [R0+URZ+0x60], R14 ;  /* 0x0000600e000085a7 */ /* 0x000ea400080010ff */
[----:B--2---:R-:W-:Y:S05]  /*9310*/  @!P0 BRA `(.L_x_160) ;  /* 0xfffffffc00f08947 */ /* 0x004fea000383ffff */
[----:B------:R-:W-:Y:S05]  /*9320*/  BRA `(.L_x_161) ;  /* 0xffffffac00607947 */ /* 0x000fea000383ffff */
.L_x_75:
[----:B------:R-:W-:Y:S07]  /*9330*/  MOV R0, UR7 ;  /* 0x0000000700007c02 */ /* 0x000fee0008000f00 */
.L_x_162:
[----:B-1----:R1:W2:Y:S02]  /*9340*/  SYNCS.PHASECHK.TRANS64.TRYWAIT P0, [R0+URZ+0x68], R14 ;  /* 0x0000680e000075a7 */ /* 0x0022a400080011ff */
[----:B--2---:R-:W-:Y:S05]  /*9350*/  @!P0 NANOSLEEP.SYNCS 0x989680 ;  /* 0x009896800000895d */ /* 0x004fea0003900000 */
[----:B------:R-:W2:Y:S02]  /*9360*/  @!P0 SYNCS.PHASECHK.TRANS64 P0, [R0+URZ+0x68], R14 ;  /* 0x0000680e000085a7 */ /* 0x000ea400080010ff */
[----:B--2---:R-:W-:Y:S05]  /*9370*/  @!P0 BRA `(.L_x_162) ;  /* 0xfffffffc00f08947 */ /* 0x004fea000383ffff */
[----:B------:R-:W-:Y:S05]  /*9380*/  BRA `(.L_x_163) ;  /* 0xffffffac00987947 */ /* 0x000fea000383ffff */
.L_x_76:
[----:B------:R-:W-:Y:S07]  /*9390*/  MOV R0, UR7 ;  /* 0x0000000700007c02 */ /* 0x000fee0008000f00 */
.L_x_164:
[----:B-1----:R1:W2:Y:S02]  /*93a0*/  SYNCS.PHASECHK.TRANS64.TRYWAIT P0, [R0+URZ+0x70], R14 ;  /* 0x0000700e000075a7 */ /* 0x0022a400080011ff */
[----:B--2---:R-:W-:Y:S05]  /*93b0*/  @!P0 NANOSLEEP.SYNCS 0x989680 ;  /* 0x009896800000895d */ /* 0x004fea0003900000 */
[----:B------:R-:W2:Y:S02]  /*93c0*/  @!P0 SYNCS.PHASECHK.TRANS64 P0, [R0+URZ+0x70], R14 ;  /* 0x0000700e000085a7 */ /* 0x000ea400080010ff */
[----:B--2---:R-:W-:Y:S05]  /*93d0*/  @!P0 BRA `(.L_x_164) ;  /* 0xfffffffc00f08947 */ /* 0x004fea000383ffff */
[----:B------:R-:W-:Y:S05]  /*93e0*/  BRA `(.L_x_165) ;  /* 0xffffffac00dc7947 */ /* 0x000fea000383ffff */
.L_x_77:
[----:B------:R-:W-:Y:S07]  /*93f0*/  MOV R0, UR7 ;  /* 0x0000000700007c02 */ /* 0x000fee0008000f00 */
.L_x_166:
[----:B-1----:R1:W2:Y:S02]  /*9400*/  SYNCS.PHASECHK.TRANS64.TRYWAIT P0, [R0+URZ+0x78], R14 ;  /* 0x0000780e000075a7 */ /* 0x0022a400080011ff */
[----:B--2---:R-:W-:Y:S05]  /*9410*/  @!P0 NANOSLEEP.SYNCS 0x989680 ;  /* 0x009896800000895d */ /* 0x004fea0003900000 */
[----:B------:R-:W2:Y:S02]  /*9420*/  @!P0 SYNCS.PHASECHK.TRANS64 P0, [R0+URZ+0x78], R14 ;  /* 0x0000780e000085a7 */ /* 0x000ea400080010ff */
[----:B--2---:R-:W-:Y:S05]  /*9430*/  @!P0 BRA `(.L_x_166) ;  /* 0xfffffffc00f08947 */ /* 0x004fea000383ffff */
[----:B------:R-:W-:Y:S05]  /*9440*/  BRA `(.L_x_167) ;  /* 0xffffffb000607947 */ /* 0x000fea000383ffff */
.L_x_79:
[----:B------:R-:W-:-:S07]  /*9450*/  MOV R0, UR7 ;  /* 0x0000000700007c02 */ /* 0x000fce0008000f00 */
.L_x_168:
[----:B-1----:R1:W3:Y:S02]  /*9460*/  SYNCS.PHASECHK.TRANS64.TRYWAIT P0, [R0+URZ+0x60], R2 ;  /* 0x00006002000075a7 */ /* 0x0022e400080011ff */
[----:B---3--:R-:W-:Y:S05]  /*9470*/  @!P0 NANOSLEEP.SYNCS 0x989680 ;  /* 0x009896800000895d */ /* 0x008fea0003900000 */
[----:B------:R-:W3:Y:S02]  /*9480*/  @!P0 SYNCS.PHASECHK.TRANS64 P0, [R0+URZ+0x60], R2 ;  /* 0x00006002000085a7 */ /* 0x000ee400080010ff */
[----:B---3--:R-:W-:Y:S05]  /*9490*/  @!P0 BRA `(.L_x_168) ;  /* 0xfffffffc00f08947 */ /* 0x008fea000383ffff */
[----:B------:R-:W-:Y:S05]  /*94a0*/  BRA `(.L_x_169) ;  /* 0xffffffb000d07947 */ /* 0x000fea000383ffff */
.L_x_80:
[----:B-1----:R-:W-:-:S07]  /*94b0*/  MOV R0, UR7 ;  /* 0x0000000700007c02 */ /* 0x002fce0008000f00 */
.L_x_170:
[----:B-1----:R1:W3:Y:S02]  /*94c0*/  SYNCS.PHASECHK.TRANS64.TRYWAIT P0, [R0+URZ+0x68], R2 ;  /* 0x00006802000075a7 */ /* 0x0022e400080011ff */
[----:B---3--:R-:W-:Y:S05]  /*94d0*/  @!P0 NANOSLEEP.SYNCS 0x989680 ;  /* 0x009896800000895d */ /* 0x008fea0003900000 */
[----:B------:R-:W3:Y:S02]  /*94e0*/  @!P0 SYNCS.PHASECHK.TRANS64 P0, [R0+URZ+0x68], R2 ;  /* 0x00006802000085a7 */ /* 0x000ee400080010ff */
[----:B---3--:R-:W-:Y:S05]  /*94f0*/  @!P0 BRA `(.L_x_170) ;  /* 0xfffffffc00f08947 */ /* 0x008fea000383ffff */
[----:B------:R-:W-:Y:S05]  /*9500*/  BRA `(.L_x_171) ;  /* 0xffffffb000c07947 */ /* 0x000fea000383ffff */
.L_x_81:
[----:B-1----:R-:W-:-:S07]  /*9510*/  MOV R0, UR7 ;  /* 0x0000000700007c02 */ /* 0x002fce0008000f00 */
.L_x_172:
[----:B-1----:R1:W3:Y:S02]  /*9520*/  SYNCS.PHASECHK.TRANS64.TRYWAIT P0, [R0+URZ+0x70], R2 ;  /* 0x00007002000075a7 */ /* 0x0022e400080011ff */
[----:B---3--:R-:W-:Y:S05]  /*9530*/  @!P0 NANOSLEEP.SYNCS 0x989680 ;  /* 0x009896800000895d */ /* 0x008fea0003900000 */
[----:B------:R-:W3:Y:S02]  /*9540*/  @!P0 SYNCS.PHASECHK.TRANS64 P0, [R0+URZ+0x70], R2 ;  /* 0x00007002000085a7 */ /* 0x000ee400080010ff */
[----:B---3--:R-:W-:Y:S05]  /*9550*/  @!P0 BRA `(.L_x_172) ;  /* 0xfffffffc00f08947 */ /* 0x008fea000383ffff */
[----:B------:R-:W-:Y:S05]  /*9560*/  BRA `(.L_x_173) ;  /* 0xffffffb000b07947 */ /* 0x000fea000383ffff */
.L_x_83:
[----:B--2---:R2:W4:Y:S02]  /*9570*/  SYNCS.PHASECHK.TRANS64.TRYWAIT P0, [R0+URZ+0x90], R2 ;  /* 0x00009002000075a7 */ /* 0x00452400080011ff */
[----:B----4-:R-:W-:Y:S05]  /*9580*/  @!P0 NANOSLEEP.SYNCS 0x989680 ;  /* 0x009896800000895d */ /* 0x010fea0003900000 */
[----:B------:R-:W4:Y:S02]  /*9590*/  @!P0 SYNCS.PHASECHK.TRANS64 P0, [R0+URZ+0x90], R2 ;  /* 0x00009002000085a7 */ /* 0x000f2400080010ff */
[----:B----4-:R-:W-:Y:S05]  /*95a0*/  @!P0 BRA `(.L_x_83) ;  /* 0xfffffffc00f08947 */ /* 0x010fea000383ffff */
[----:B------:R-:W-:Y:S05]  /*95b0*/  BRA `(.L_x_174) ;  /* 0xffffffb400787947 */ /* 0x000fea000383ffff */
.L_x_94:
[----:B-1----:R-:W-:Y:S04]  /*95c0*/  MOV R2, UR48 ;  /* 0x0000003000027c02 */ /* 0x002fe80008000f00 */
[----:B------:R1:W3:Y:S03]  /*95d0*/  SYNCS.PHASECHK.TRANS64.TRYWAIT P1, [R2+URZ+0x40], R3 ;  /* 0x00004003020075a7 */ /* 0x0002e600080211ff */
[----:B---3--:R-:W-:Y:S05]  /*95e0*/  @!P1 NANOSLEEP.SYNCS 0x989680 ;  /* 0x009896800000995d */ /* 0x008fea0003900000 */
[----:B------:R-:W3:Y:S02]  /*95f0*/  @!P1 SYNCS.PHASECHK.TRANS64 P1, [R2+URZ+0x40], R3 ;  /* 0x00004003020095a7 */ /* 0x000ee400080210ff */
[----:B---3--:R-:W-:Y:S05]  /*9600*/  @!P1 BRA `(.L_x_94) ;  /* 0xfffffffc00ec9947 */ /* 0x008fea000383ffff */
[----:B------:R-:W-:Y:S05]  /*9610*/  BRA `(.L_x_93) ;  /* 0xffffffc000847947 */ /* 0x000fea000383ffff */
.L_x_96:
[----:B-1----:R1:W4:Y:S02]  /*9620*/  SYNCS.PHASECHK.TRANS64.TRYWAIT P0, [R64+URZ+0xb0], R0 ;  /* 0x0000b000400075a7 */ /* 0x00232400080011ff */
[----:B----4-:R-:W-:Y:S05]  /*9630*/  @!P0 NANOSLEEP.SYNCS 0x989680 ;  /* 0x009896800000895d */ /* 0x010fea0003900000 */
[----:B------:R-:W4:Y:S02]  /*9640*/  @!P0 SYNCS.PHASECHK.TRANS64 P0, [R64+URZ+0xb0], R0 ;  /* 0x0000b000400085a7 */ /* 0x000f2400080010ff */
[----:B----4-:R-:W-:Y:S05]  /*9650*/  @!P0 BRA `(.L_x_96) ;  /* 0xfffffffc00f08947 */ /* 0x010fea000383ffff */
[----:B------:R-:W-:Y:S05]  /*9660*/  BRA `(.L_x_95) ;  /* 0xffffffc000ac7947 */ /* 0x000fea000383ffff */
.L_x_105:
[----:B--2---:R2:W4:Y:S02]  /*9670*/  SYNCS.PHASECHK.TRANS64.TRYWAIT P0, [R2+URZ+0x40], R0 ;  /* 0x00004000020075a7 */ /* 0x00452400080011ff */
[----:B----4-:R-:W-:Y:S05]  /*9680*/  @!P0 NANOSLEEP.SYNCS 0x989680 ;  /* 0x009896800000895d */ /* 0x010fea0003900000 */
[----:B------:R-:W4:Y:S02]  /*9690*/  @!P0 SYNCS.PHASECHK.TRANS64 P0, [R2+URZ+0x40], R0 ;  /* 0x00004000020085a7 */ /* 0x000f2400080010ff */
[----:B----4-:R-:W-:Y:S05]  /*96a0*/  @!P0 BRA `(.L_x_105) ;  /* 0xfffffffc00f08947 */ /* 0x010fea000383ffff */
[----:B------:R-:W-:Y:S05]  /*96b0*/  BRA `(.L_x_104) ;  /* 0xffffffcc00887947 */ /* 0x000fea000383ffff */
.L_x_113:
[----:B--2---:R2:W4:Y:S02]  /*96c0*/  SYNCS.PHASECHK.TRANS64.TRYWAIT P0, [R0+URZ+0x40], R6 ;  /* 0x00004006000075a7 */ /* 0x00452400080011ff */
[----:B----4-:R-:W-:Y:S05]  /*96d0*/  @!P0 NANOSLEEP.SYNCS 0x989680 ;  /* 0x009896800000895d */ /* 0x010fea0003900000 */
[----:B------:R-:W4:Y:S02]  /*96e0*/  @!P0 SYNCS.PHASECHK.TRANS64 P0, [R0+URZ+0x40], R6 ;  /* 0x00004006000085a7 */ /* 0x000f2400080010ff */
[----:B----4-:R-:W-:Y:S05]  /*96f0*/  @!P0 BRA `(.L_x_113) ;  /* 0xfffffffc00f08947 */ /* 0x010fea000383ffff */
[----:B------:R-:W-:Y:S05]  /*9700*/  BRA `(.L_x_112) ;  /* 0xffffffd800887947 */ /* 0x000fea000383ffff */
.L_x_121:
[----:B--2---:R2:W4:Y:S02]  /*9710*/  SYNCS.PHASECHK.TRANS64.TRYWAIT P0, [R0+URZ+0x40], R5 ;  /* 0x00004005000075a7 */ /* 0x00452400080011ff */
[----:B----4-:R-:W-:Y:S05]  /*9720*/  @!P0 NANOSLEEP.SYNCS 0x989680 ;  /* 0x009896800000895d */ /* 0x010fea0003900000 */
[----:B------:R-:W4:Y:S02]  /*9730*/  @!P0 SYNCS.PHASECHK.TRANS64 P0, [R0+URZ+0x40], R5 ;  /* 0x00004005000085a7 */ /* 0x000f2400080010ff */
[----:B----4-:R-:W-:Y:S05]  /*9740*/  @!P0 BRA `(.L_x_121) ;  /* 0xfffffffc00f08947 */ /* 0x010fea000383ffff */
[----:B------:R-:W-:Y:S05]  /*9750*/  BRA `(.L_x_120) ;  /* 0xffffffe400887947 */ /* 0x000fea000383ffff */
        .weak           $__internal_0_$__cuda_sm10x_tcgen05_guardrail_trap_col_being_dealloced_not_returned_by_alloc
        .type           $__internal_0_$__cuda_sm10x_tcgen05_guardrail_trap_col_being_dealloced_not_returned_by_alloc,@function
        .size           $__internal_0_$__cuda_sm10x_tcgen05_guardrail_trap_col_being_dealloced_not_returned_by_alloc,($__internal_1_$__cuda_sm10x_tcgen05_guardrail_trap_phase_invalid_during_alloc - $__internal_0_$__cuda_sm10x_tcgen05_guardrail_trap_col_being_dealloced_not_returned_by_alloc)
$__internal_0_$__cuda_sm10x_tcgen05_guardrail_trap_col_being_dealloced_not_returned_by_alloc:
[----:B------:R-:W-:Y:S05]  /*9760*/  BPT.TRAP 0x1 ;  /* 0x000000040000795c */ /* 0x000fea0000300000 */
[----:B------:R-:W-:-:S04]  /*9770*/  HFMA2 R3, -RZ, RZ, 0, 0 ;  /* 0x00000000ff037431 */ /* 0x000fc800000001ff */
[----:B------:R-:W-:Y:S05]  /*9780*/  RET.REL.NODEC R2 `(_ZN7cutlass13device_kernelINS_4gemm6kernel13GemmUniversalIN4cute5tupleIJiiiiEEENS1_10collective13CollectiveMmaINS1_35MainloopSm100TmaUmmaWarpSpecializedILi4ELi2ELi4ENS5_IJNS4_1CILi1EEESB_SB_EEEEENS5_IJNSA_ILi128EEESE_NSA_ILi32EEEEEENS_10bfloat16_tENS5_IJlSB_lEEESH_SI_NS4_8TiledMMAINS4_8MMA_AtomIJNS4_20SM100_MMA_F16BF16_SSISH_SH_fLi128ELi128ELNS4_4UMMA5MajorE0ELSN_0ELNSM_7ScaleInE0ELSO_0EEEEEENS4_6LayoutISC_NS5_IJNSA_ILi0EEESS_SS_EEEEENS5_IJNS4_10UnderscoreESV_SV_EEEEENS4_13SM90_TMA_LOADENS4_14ComposedLayoutINS4_7SwizzleILi2ELi4ELi3EEENS4_18smem_ptr_flag_bitsILi16EEENSR_INS5_IJNSA_ILi8EEESF_EEENS5_IJSF_SB_EEEEEEEvNS4_8identityESY_S18_vS19_EENS_8epilogue10collective18CollectiveEpilogueINS1B_23Sm100TmaWarpSpecializedILi4ELi2ELi32ELb1ELb0EEEJSG_NS5_IJNSR_ISE_SB_EENSR_ISF_SB_EEEEESH_SI_SH_SI_NS1B_6fusion15FusionCallbacksIS1F_NS1J_17LinearCombinationISH_fSH_fLNS_15FloatRoundStyleE2EEESG_S1I_JEEENS4_5SM1004TMEM4LOAD26SM100_TMEM_LOAD_32dp32b32xESY_S18_NS4_39AutoVectorizingCopyWithAssumedAlignmentILi128EEENS4_14SM90_TMA_STOREES18_S1U_S1U_EEEvvEEEEvNT_6ParamsE) ;  /* 0xffffff68021c7950 */ /* 0x000fea0003c3ffff */
        .weak           $__internal_1_$__cuda_sm10x_tcgen05_guardrail_trap_phase_invalid_during_alloc
        .type           $__internal_1_$__cuda_sm10x_tcgen05_guardrail_trap_phase_invalid_during_alloc,@function
        .size           $__internal_1_$__cuda_sm10x_tcgen05_guardrail_trap_phase_invalid_during_alloc,($__internal_2_$__cuda_sm10x_tcgen05_guardrail_trap_unallocated_columns_being_dealloced - $__internal_1_$__cuda_sm10x_tcgen05_guardrail_trap_phase_invalid_during_alloc)
$__internal_1_$__cuda_sm10x_tcgen05_guardrail_trap_phase_invalid_during_alloc:
[----:B------:R-:W-:Y:S05]  /*9790*/  BPT.TRAP 0x1 ;  /* 0x000000040000795c */ /* 0x000fea0000300000 */
[----:B------:R-:W-:-:S04]  /*97a0*/  MOV R3, 0x0 ;  /* 0x0000000000037802 */ /* 0x000fc80000000f00 */
[----:B------:R-:W-:Y:S05]  /*97b0*/  RET.REL.NODEC R2 `(_ZN7cutlass13device_kernelINS_4gemm6kernel13GemmUniversalIN4cute5tupleIJiiiiEEENS1_10collective13CollectiveMmaINS1_35MainloopSm100TmaUmmaWarpSpecializedILi4ELi2ELi4ENS5_IJNS4_1CILi1EEESB_SB_EEEEENS5_IJNSA_ILi128EEESE_NSA_ILi32EEEEEENS_10bfloat16_tENS5_IJlSB_lEEESH_SI_NS4_8TiledMMAINS4_8MMA_AtomIJNS4_20SM100_MMA_F16BF16_SSISH_SH_fLi128ELi128ELNS4_4UMMA5MajorE0ELSN_0ELNSM_7ScaleInE0ELSO_0EEEEEENS4_6LayoutISC_NS5_IJNSA_ILi0EEESS_SS_EEEEENS5_IJNS4_10UnderscoreESV_SV_EEEEENS4_13SM90_TMA_LOADENS4_14ComposedLayoutINS4_7SwizzleILi2ELi4ELi3EEENS4_18smem_ptr_flag_bitsILi16EEENSR_INS5_IJNSA_ILi8EEESF_EEENS5_IJSF_SB_EEEEEEEvNS4_8identityESY_S18_vS19_EENS_8epilogue10collective18CollectiveEpilogueINS1B_23Sm100TmaWarpSpecializedILi4ELi2ELi32ELb1ELb0EEEJSG_NS5_IJNSR_ISE_SB_EENSR_ISF_SB_EEEEESH_SI_SH_SI_NS1B_6fusion15FusionCallbacksIS1F_NS1J_17LinearCombinationISH_fSH_fLNS_15FloatRoundStyleE2EEESG_S1I_JEEENS4_5SM1004TMEM4LOAD26SM100_TMEM_LOAD_32dp32b32xESY_S18_NS4_39AutoVectorizingCopyWithAssumedAlignmentILi128EEENS4_14SM90_TMA_STOREES18_S1U_S1U_EEEvvEEEEvNT_6ParamsE) ;  /* 0xffffff6802107950 */ /* 0x000fea0003c3ffff */
        .weak           $__internal_2_$__cuda_sm10x_tcgen05_guardrail_trap_unallocated_columns_being_dealloced
        .type           $__internal_2_$__cuda_sm10x_tcgen05_guardrail_trap_unallocated_columns_being_dealloced,@function
        .size           $__internal_2_$__cuda_sm10x_tcgen05_guardrail_trap_unallocated_columns_being_dealloced,(.L_x_176 - $__internal_2_$__cuda_sm10x_tcgen05_guardrail_trap_unallocated_columns_being_dealloced)
$__internal_2_$__cuda_sm10x_tcgen05_guardrail_trap_unallocated_columns_being_dealloced:
[----:B------:R-:W-:Y:S05]  /*97c0*/  BPT.TRAP 0x1 ;  /* 0x000000040000795c */ /* 0x000fea0000300000 */
[----:B------:R-:W-:-:S04]  /*97d0*/  HFMA2 R3, -RZ, RZ, 0, 0 ;  /* 0x00000000ff037431 */ /* 0x000fc800000001ff */
[----:B------:R-:W-:Y:S05]  /*97e0*/  RET.REL.NODEC R2 `(_ZN7cutlass13device_kernelINS_4gemm6kernel13GemmUniversalIN4cute5tupleIJiiiiEEENS1_10collective13CollectiveMmaINS1_35MainloopSm100TmaUmmaWarpSpecializedILi4ELi2ELi4ENS5_IJNS4_1CILi1EEESB_SB_EEEEENS5_IJNSA_ILi128EEESE_NSA_ILi32EEEEEENS_10bfloat16_tENS5_IJlSB_lEEESH_SI_NS4_8TiledMMAINS4_8MMA_AtomIJNS4_20SM100_MMA_F16BF16_SSISH_SH_fLi128ELi128ELNS4_4UMMA5MajorE0ELSN_0ELNSM_7ScaleInE0ELSO_0EEEEEENS4_6LayoutISC_NS5_IJNSA_ILi0EEESS_SS_EEEEENS5_IJNS4_10UnderscoreESV_SV_EEEEENS4_13SM90_TMA_LOADENS4_14ComposedLayoutINS4_7SwizzleILi2ELi4ELi3EEENS4_18smem_ptr_flag_bitsILi16EEENSR_INS5_IJNSA_ILi8EEESF_EEENS5_IJSF_SB_EEEEEEEvNS4_8identityESY_S18_vS19_EENS_8epilogue10collective18CollectiveEpilogueINS1B_23Sm100TmaWarpSpecializedILi4ELi2ELi32ELb1ELb0EEEJSG_NS5_IJNSR_ISE_SB_EENSR_ISF_SB_EEEEESH_SI_SH_SI_NS1B_6fusion15FusionCallbacksIS1F_NS1J_17LinearCombinationISH_fSH_fLNS_15FloatRoundStyleE2EEESG_S1I_JEEENS4_5SM1004TMEM4LOAD26SM100_TMEM_LOAD_32dp32b32xESY_S18_NS4_39AutoVectorizingCopyWithAssumedAlignmentILi128EEENS4_14SM90_TMA_STOREES18_S1U_S1U_EEEvvEEEEvNT_6ParamsE) ;  /* 0xffffff6802047950 */ /* 0x000fea0003c3ffff */
.L_x_175:
[----:B------:R-:W-:-:S00]  /*97f0*/  BRA `(.L_x_175) ;  /* 0xfffffffc00fc7947 */ /* 0x000fc0000383ffff */
[----:B------:R-:W-:-:S00]  /*9800*/  NOP ;  /* 0x0000000000007918 */ /* 0x000fc00000000000 */
[----:B------:R-:W-:-:S00]  /*9810*/  NOP ;  /* 0x0000000000007918 */ /* 0x000fc00000000000 */
[----:B------:R-:W-:-:S00]  /*9820*/  NOP ;  /* 0x0000000000007918 */ /* 0x000fc00000000000 */
[----:B------:R-:W-:-:S00]  /*9830*/  NOP ;  /* 0x0000000000007918 */ /* 0x000fc00000000000 */
[----:B------:R-:W-:-:S00]  /*9840*/  NOP ;  /* 0x0000000000007918 */ /* 0x000fc00000000000 */
[----:B------:R-:W-:-:S00]  /*9850*/  NOP ;  /* 0x0000000000007918 */ /* 0x000fc00000000000 */
[----:B------:R-:W-:-:S00]  /*9860*/  NOP ;  /* 0x0000000000007918 */ /* 0x000fc00000000000 */
[----:B------:R-:W-:-:S00]  /*9870*/  NOP ;  /* 0x0000000000007918 */ /* 0x000fc00000000000 */
.L_x_176:


//--------------------- .nv.global.init           --------------------------
	.section	.nv.global.init,"aw",@progbits
.nv.global.init:
	.type		$str$27,@object
	.size		$str$27,($str$28 - $str$27)
$str$27:
        /*0000*/ 	.byte	0x28, 0x61, 0x64, 0x64, 0x72, 0x65, 0x73, 0x73, 0x20, 0x26, 0x20, 0x6d, 0x61, 0x73, 0x6b, 0x29
        /*0010*/ 	.byte	0x20, 0x3d, 0x3d, 0x20, 0x30, 0x00
	.type		$str$28,@object
	.size		$str$28,($str$26 - $str$28)
$str$28:
        /*0016*/ 	.byte	0x2f, 0x74, 0x6d, 0x70, 0x2f, 0x63, 0x75, 0x74, 0x6c, 0x61, 0x73, 0x73, 0x5f, 0x73, 0x77, 0x65
        /*0026*/ 	.byte	0x65, 0x70, 0x5f, 0x73, 0x72, 0x63, 0x2f, 0x69, 0x6e, 0x63, 0x6c, 0x75, 0x64, 0x65, 0x2f, 0x63
        /*0036*/ 	.byte	0x75, 0x74, 0x65, 0x2f, 0x70, 0x6f, 0x69, 0x6e, 0x74, 0x65, 0x72, 0x5f, 0x66, 0x6c, 0x61, 0x67
        /*0046*/ 	.byte	0x67, 0x65, 0x64, 0x2e, 0x68, 0x70, 0x70, 0x00
	.type		$str$26,@object
	.size		$str$26,($str$25 - $str$26)
$str$26:
        /*004e*/ 	.byte	0x2f, 0x74, 0x6d, 0x70, 0x2f, 0x63, 0x75, 0x74, 0x6c, 0x61, 0x73, 0x73, 0x5f, 0x73, 0x77, 0x65
        /*005e*/ 	.byte	0x65, 0x70, 0x5f, 0x73, 0x72, 0x63, 0x2f, 0x69, 0x6e, 0x63, 0x6c, 0x75, 0x64, 0x65, 0x2f, 0x63
        /*006e*/ 	.byte	0x75, 0x74, 0x65, 0x2f, 0x61, 0x74, 0x6f, 0x6d, 0x2f, 0x63, 0x6f, 0x70, 0x79, 0x5f, 0x74, 0x72
        /*007e*/ 	.byte	0x61, 0x69, 0x74, 0x73, 0x5f, 0x73, 0x6d, 0x31, 0x30, 0x30, 0x2e, 0x68, 0x70, 0x70, 0x00
	.type		$str$25,@object
	.size		$str$25,(__unnamed_1 - $str$25)
$str$25:
        /*008d*/ 	.byte	0x28, 0x28, 0x75, 0x69, 0x6e, 0x74, 0x33, 0x32, 0x5f, 0x74, 0x28, 0x74, 0x68, 0x72, 0x65, 0x61
        /*009d*/ 	.byte	0x64, 0x49, 0x64, 0x78, 0x2e, 0x78, 0x29, 0x20, 0x2f, 0x20, 0x33, 0x32, 0x29, 0x20, 0x25, 0x20
        /*00ad*/ 	.byte	0x34, 0x29, 0x20, 0x3d, 0x3d, 0x20, 0x28, 0x28, 0x28, 0x74, 0x6d, 0x65, 0x6d, 0x5f, 0x61, 0x64
        /*00bd*/ 	.byte	0x64, 0x72, 0x20, 0x3e, 0x3e, 0x20, 0x31, 0x36, 0x29, 0x20, 0x2f, 0x20, 0x33, 0x32, 0x29, 0x20
        /*00cd*/ 	.byte	0x25, 0x20, 0x34, 0x29, 0x00
	.type		__unnamed_1,@object
	.size		__unnamed_1,(__unnamed_2 - __unnamed_1)
__unnamed_1:
        /*00d2*/ 	.byte	0x61, 0x75, 0x74, 0x6f, 0x20, 0x63, 0x75, 0x74, 0x65, 0x3a, 0x3a, 0x61, 0x73, 0x5f, 0x70, 0x6f
        /* <DEDUP_REMOVED lines=24> */
        /*0262*/ 	.byte	0x34, 0x30, 0x39, 0x36, 0x3e, 0x3e, 0x3e, 0x3e, 0x5d, 0x00
	.type		__unnamed_2,@object
	.size		__unnamed_2,(.L_2 - __unnamed_2)
__unnamed_2:
        /* <DEDUP_REMOVED lines=42> */
        /*050c*/ 	.byte	0x3e, 0x3e, 0x5d, 0x00
.L_2:


//--------------------- .nv.shared._ZN7cutlass13device_kernelINS_4gemm6kernel13GemmUniversalIN4cute5tupleIJiiiiEEENS1_10collective13CollectiveMmaINS1_35MainloopSm100TmaUmmaWarpSpecializedILi4ELi2ELi4ENS5_IJNS4_1CILi1EEESB_SB_EEEEENS5_IJNSA_ILi128EEESE_NSA_ILi32EEEEEENS_10bfloat16_tENS5_IJlSB_lEEESH_SI_NS4_8TiledMMAINS4_8MMA_AtomIJNS4_20SM100_MMA_F16BF16_SSISH_SH_fLi128ELi128ELNS4_4UMMA5MajorE0ELSN_0ELNSM_7ScaleInE0ELSO_0EEEEEENS4_6LayoutISC_NS5_IJNSA_ILi0EEESS_SS_EEEEENS5_IJNS4_10UnderscoreESV_SV_EEEEENS4_13SM90_TMA_LOADENS4_14ComposedLayoutINS4_7SwizzleILi2ELi4ELi3EEENS4_18smem_ptr_flag_bitsILi16EEENSR_INS5_IJNSA_ILi8EEESF_EEENS5_IJSF_SB_EEEEEEEvNS4_8identityESY_S18_vS19_EENS_8epilogue10collective18CollectiveEpilogueINS1B_23Sm100TmaWarpSpecializedILi4ELi2ELi32ELb1ELb0EEEJSG_NS5_IJNSR_ISE_SB_EENSR_ISF_SB_EEEEESH_SI_SH_SI_NS1B_6fusion15FusionCallbacksIS1F_NS1J_17LinearCombinationISH_fSH_fLNS_15FloatRoundStyleE2EEESG_S1I_JEEENS4_5SM1004TMEM4LOAD26SM100_TMEM_LOAD_32dp32b32xESY_S18_NS4_39AutoVectorizingCopyWithAssumedAlignmentILi128EEENS4_14SM90_TMA_STOREES18_S1U_S1U_EEEvvEEEEvNT_6ParamsE --------------------------
	.section	.nv.shared._ZN7cutlass13device_kernelINS_4gemm6kernel13GemmUniversalIN4cute5tupleIJiiiiEEENS1_10collective13CollectiveMmaINS1_35MainloopSm100TmaUmmaWarpSpecializedILi4ELi2ELi4ENS5_IJNS4_1CILi1EEESB_SB_EEEEENS5_IJNSA_ILi128EEESE_NSA_ILi32EEEEEENS_10bfloat16_tENS5_IJlSB_lEEESH_SI_NS4_8TiledMMAINS4_8MMA_AtomIJNS4_20SM100_MMA_F16BF16_SSISH_SH_fLi128ELi128ELNS4_4UMMA5MajorE0ELSN_0ELNSM_7ScaleInE0ELSO_0EEEEEENS4_6LayoutISC_NS5_IJNSA_ILi0EEESS_SS_EEEEENS5_IJNS4_10UnderscoreESV_SV_EEEEENS4_13SM90_TMA_LOADENS4_14ComposedLayoutINS4_7SwizzleILi2ELi4ELi3EEENS4_18smem_ptr_flag_bitsILi16EEENSR_INS5_IJNSA_ILi8EEESF_EEENS5_IJSF_SB_EEEEEEEvNS4_8identityESY_S18_vS19_EENS_8epilogue10collective18CollectiveEpilogueINS1B_23Sm100TmaWarpSpecializedILi4ELi2ELi32ELb1ELb0EEEJSG_NS5_IJNSR_ISE_SB_EENSR_ISF_SB_EEEEESH_SI_SH_SI_NS1B_6fusion15FusionCallbacksIS1F_NS1J_17LinearCombinationISH_fSH_fLNS_15FloatRoundStyleE2EEESG_S1I_JEEENS4_5SM1004TMEM4LOAD26SM100_TMEM_LOAD_32dp32b32xESY_S18_NS4_39AutoVectorizingCopyWithAssumedAlignmentILi128EEENS4_14SM90_TMA_STOREES18_S1U_S1U_EEEvvEEEEvNT_6ParamsE,"aw",@nobits
	.sectionflags	@""
	.align	16
	.zero		1024


//--------------------- .nv.shared.reserved.0     --------------------------
	.section	.nv.shared.reserved.0,"aw",@nobits
	.weak		__nv_reservedSMEM_offset_0_alias
	.size		__nv_reservedSMEM_offset_0_alias, 0, 64
	.other		__nv_reservedSMEM_offset_0_alias,@"STO_CUDA_RESERVED_SHARED STV_DEFAULT"
__nv_reservedSMEM_offset_0_alias:
	.zero		0
.nv.shared.reserved.0:
	.zero		64
	.weak		__nv_reservedSMEM_tcgen05_partition
	.type		__nv_reservedSMEM_tcgen05_partition,@object
	.size		__nv_reservedSMEM_tcgen05_partition,(.L_0 - __nv_reservedSMEM_tcgen05_partition)
__nv_reservedSMEM_tcgen05_partition:
	.zero		32
.L_0:


//--------------------- .nv.global                --------------------------
	.section	.nv.global,"aw",@nobits
.nv.global:
	.type		_ZN39_INTERNAL_7069e438_4_k_cu_bf2cf933_74554cute1_E,@object
	.size		_ZN39_INTERNAL_7069e438_4_k_cu_bf2cf933_74554cute1_E,(_ZN39_INTERNAL_7069e438_4_k_cu_bf2cf933_74554cuda3std3__45__cpo6cbeginE - _ZN39_INTERNAL_7069e438_4_k_cu_bf2cf933_74554cute1_E)
_ZN39_INTERNAL_7069e438_4_k_cu_bf2cf933_74554cute1_E:
	.zero		1
	.type		_ZN39_INTERNAL_7069e438_4_k_cu_bf2cf933_74554cuda3std3__45__cpo6cbeginE,@object
	.size		_ZN39_INTERNAL_7069e438_4_k_cu_bf2cf933_74554cuda3std3__45__cpo6cbeginE,(_ZN39_INTERNAL_7069e438_4_k_cu_bf2cf933_74554cuda3std3__48in_placeE - _ZN39_INTERNAL_7069e438_4_k_cu_bf2cf933_74554cuda3std3__45__cpo6cbeginE)
_ZN39_INTERNAL_7069e438_4_k_cu_bf2cf933_74554cuda3std3__45__cpo6cbeginE:
	.zero		1
	.type		_ZN39_INTERNAL_7069e438_4_k_cu_bf2cf933_74554cuda3std3__48in_placeE,@object
	.size		_ZN39_INTERNAL_7069e438_4_k_cu_bf2cf933_74554cuda3std3__48in_placeE,(_ZN39_INTERNAL_7069e438_4_k_cu_bf2cf933_74554cuda3std6ranges3__45__cpo9iter_moveE - _ZN39_INTERNAL_7069e438_4_k_cu_bf2cf933_74554cuda3std3__48in_placeE)
_ZN39_INTERNAL_7069e438_4_k_cu_bf2cf933_74554cuda3std3__48in_placeE:
	.zero		1
	.type		_ZN39_INTERNAL_7069e438_4_k_cu_bf2cf933_74554cuda3std6ranges3__45__cpo9iter_moveE,@object
	.size		_ZN39_INTERNAL_7069e438_4_k_cu_bf2cf933_74554cuda3std6ranges3__45__cpo9iter_moveE,(_ZN39_INTERNAL_7069e438_4_k_cu_bf2cf933_74554cuda3std3__45__cpo5beginE - _ZN39_INTERNAL_7069e438_4_k_cu_bf2cf933_74554cuda3std6ranges3__45__cpo9iter_moveE)
_ZN39_INTERNAL_7069e438_4_k_cu_bf2cf933_74554cuda3std6ranges3__45__cpo9iter_moveE:
	.zero		1
	.type		_ZN39_INTERNAL_7069e438_4_k_cu_bf2cf933_74554cuda3std3__45__cpo5beginE,@object
	.size		_ZN39_INTERNAL_7069e438_4_k_cu_bf2cf933_74554cuda3std3__45__cpo5beginE,(_ZN39_INTERNAL_7069e438_4_k_cu_bf2cf933_74554cuda3std3__441_GLOBAL__N__7069e438_4_k_cu_bf2cf933_74556ignoreE - _ZN39_INTERNAL_7069e438_4_k_cu_bf2cf933_74554cuda3std3__45__cpo5beginE)
_ZN39_INTERNAL_7069e438_4_k_cu_bf2cf933_74554cuda3std3__45__cpo5beginE:
	.zero		1
	.type		_ZN39_INTERNAL_7069e438_4_k_cu_bf2cf933_74554cuda3std3__441_GLOBAL__N__7069e438_4_k_cu_bf2cf933_74556ignoreE,@object
	.size		_ZN39_INTERNAL_7069e438_4_k_cu_bf2cf933_74554cuda3std3__441_GLOBAL__N__7069e438_4_k_cu_bf2cf933_74556ignoreE,(_ZN39_INTERNAL_7069e438_4_k_cu_bf2cf933_74554cute7productE - _ZN39_INTERNAL_7069e438_4_k_cu_bf2cf933_74554cuda3std3__441_GLOBAL__N__7069e438_4_k_cu_bf2cf933_74556ignoreE)
_ZN39_INTERNAL_7069e438_4_k_cu_bf2cf933_74554cuda3std3__441_GLOBAL__N__7069e438_4_k_cu_bf2cf933_74556ignoreE:
	.zero		1
	.type		_ZN39_INTERNAL_7069e438_4_k_cu_bf2cf933_74554cute7productE,@object
	.size		_ZN39_INTERNAL_7069e438_4_k_cu_bf2cf933_74554cute7productE,(_ZN39_INTERNAL_7069e438_4_k_cu_bf2cf933_74554cuda3std3__45__cpo3endE - _ZN39_INTERNAL_7069e438_4_k_cu_bf2cf933_74554cute7productE)
_ZN39_INTERNAL_7069e438_4_k_cu_bf2cf933_74554cute7productE:
	.zero		1
	.type		_ZN39_INTERNAL_7069e438_4_k_cu_bf2cf933_74554cuda3std3__45__cpo3endE,@object
	.size		_ZN39_INTERNAL_7069e438_4_k_cu_bf2cf933_74554cuda3std3__45__cpo3endE,(_ZN39_INTERNAL_7069e438_4_k_cu_bf2cf933_74554cuda3std3__419piecewise_constructE - _ZN39_INTERNAL_7069e438_4_k_cu_bf2cf933_74554cuda3std3__45__cpo3endE)
_ZN39_INTERNAL_7069e438_4_k_cu_bf2cf933_74554cuda3std3__45__cpo3endE:
	.zero		1
	.type		_ZN39_INTERNAL_7069e438_4_k_cu_bf2cf933_74554cuda3std3__419piecewise_constructE,@object
	.size		_ZN39_INTERNAL_7069e438_4_k_cu_bf2cf933_74554cuda3std3__419piecewise_constructE,(_ZN39_INTERNAL_7069e438_4_k_cu_bf2cf933_74554cuda3std3__45__cpo4cendE - _ZN39_INTERNAL_7069e438_4_k_cu_bf2cf933_74554cuda3std3__419piecewise_constructE)
_ZN39_INTERNAL_7069e438_4_k_cu_bf2cf933_74554cuda3std3__419piecewise_constructE:
	.zero		1
	.type		_ZN39_INTERNAL_7069e438_4_k_cu_bf2cf933_74554cuda3std3__45__cpo4cendE,@object
	.size		_ZN39_INTERNAL_7069e438_4_k_cu_bf2cf933_74554cuda3std3__45__cpo4cendE,(_ZN39_INTERNAL_7069e438_4_k_cu_bf2cf933_74554cuda3std6ranges3__45__cpo4swapE - _ZN39_INTERNAL_7069e438_4_k_cu_bf2cf933_74554cuda3std3__45__cpo4cendE)
_ZN39_INTERNAL_7069e438_4_k_cu_bf2cf933_74554cuda3std3__45__cpo4cendE:
	.zero		1
	.type		_ZN39_INTERNAL_7069e438_4_k_cu_bf2cf933_74554cuda3std6ranges3__45__cpo4swapE,@object
	.size		_ZN39_INTERNAL_7069e438_4_k_cu_bf2cf933_74554cuda3std6ranges3__45__cpo4swapE,(.L_10 - _ZN39_INTERNAL_7069e438_4_k_cu_bf2cf933_74554cuda3std6ranges3__45__cpo4swapE)
_ZN39_INTERNAL_7069e438_4_k_cu_bf2cf933_74554cuda3std6ranges3__45__cpo4swapE:
	.zero		1
.L_10:


//--------------------- .nv.constant0._ZN7cutlass13device_kernelINS_4gemm6kernel13GemmUniversalIN4cute5tupleIJiiiiEEENS1_10collective13CollectiveMmaINS1_35MainloopSm100TmaUmmaWarpSpecializedILi4ELi2ELi4ENS5_IJNS4_1CILi1EEESB_SB_EEEEENS5_IJNSA_ILi128EEESE_NSA_ILi32EEEEEENS_10bfloat16_tENS5_IJlSB_lEEESH_SI_NS4_8TiledMMAINS4_8MMA_AtomIJNS4_20SM100_MMA_F16BF16_SSISH_SH_fLi128ELi128ELNS4_4UMMA5MajorE0ELSN_0ELNSM_7ScaleInE0ELSO_0EEEEEENS4_6LayoutISC_NS5_IJNSA_ILi0EEESS_SS_EEEEENS5_IJNS4_10UnderscoreESV_SV_EEEEENS4_13SM90_TMA_LOADENS4_14ComposedLayoutINS4_7SwizzleILi2ELi4ELi3EEENS4_18smem_ptr_flag_bitsILi16EEENSR_INS5_IJNSA_ILi8EEESF_EEENS5_IJSF_SB_EEEEEEEvNS4_8identityESY_S18_vS19_EENS_8epilogue10collective18CollectiveEpilogueINS1B_23Sm100TmaWarpSpecializedILi4ELi2ELi32ELb1ELb0EEEJSG_NS5_IJNSR_ISE_SB_EENSR_ISF_SB_EEEEESH_SI_SH_SI_NS1B_6fusion15FusionCallbacksIS1F_NS1J_17LinearCombinationISH_fSH_fLNS_15FloatRoundStyleE2EEESG_S1I_JEEENS4_5SM1004TMEM4LOAD26SM100_TMEM_LOAD_32dp32b32xESY_S18_NS4_39AutoVectorizingCopyWithAssumedAlignmentILi128EEENS4_14SM90_TMA_STOREES18_S1U_S1U_EEEvvEEEEvNT_6ParamsE --------------------------
	.section	.nv.constant0._ZN7cutlass13device_kernelINS_4gemm6kernel13GemmUniversalIN4cute5tupleIJiiiiEEENS1_10collective13CollectiveMmaINS1_35MainloopSm100TmaUmmaWarpSpecializedILi4ELi2ELi4ENS5_IJNS4_1CILi1EEESB_SB_EEEEENS5_IJNSA_ILi128EEESE_NSA_ILi32EEEEEENS_10bfloat16_tENS5_IJlSB_lEEESH_SI_NS4_8TiledMMAINS4_8MMA_AtomIJNS4_20SM100_MMA_F16BF16_SSISH_SH_fLi128ELi128ELNS4_4UMMA5MajorE0ELSN_0ELNSM_7ScaleInE0ELSO_0EEEEEENS4_6LayoutISC_NS5_IJNSA_ILi0EEESS_SS_EEEEENS5_IJNS4_10UnderscoreESV_SV_EEEEENS4_13SM90_TMA_LOADENS4_14ComposedLayoutINS4_7SwizzleILi2ELi4ELi3EEENS4_18smem_ptr_flag_bitsILi16EEENSR_INS5_IJNSA_ILi8EEESF_EEENS5_IJSF_SB_EEEEEEEvNS4_8identityESY_S18_vS19_EENS_8epilogue10collective18CollectiveEpilogueINS1B_23Sm100TmaWarpSpecializedILi4ELi2ELi32ELb1ELb0EEEJSG_NS5_IJNSR_ISE_SB_EENSR_ISF_SB_EEEEESH_SI_SH_SI_NS1B_6fusion15FusionCallbacksIS1F_NS1J_17LinearCombinationISH_fSH_fLNS_15FloatRoundStyleE2EEESG_S1I_JEEENS4_5SM1004TMEM4LOAD26SM100_TMEM_LOAD_32dp32b32xESY_S18_NS4_39AutoVectorizingCopyWithAssumedAlignmentILi128EEENS4_14SM90_TMA_STOREES18_S1U_S1U_EEEvvEEEEvNT_6ParamsE,"a",@progbits
	.sectionflags	@""
	.align	4
.nv.constant0._ZN7cutlass13device_kernelINS_4gemm6kernel13GemmUniversalIN4cute5tupleIJiiiiEEENS1_10collective13CollectiveMmaINS1_35MainloopSm100TmaUmmaWarpSpecializedILi4ELi2ELi4ENS5_IJNS4_1CILi1EEESB_SB_EEEEENS5_IJNSA_ILi128EEESE_NSA_ILi32EEEEEENS_10bfloat16_tENS5_IJlSB_lEEESH_SI_NS4_8TiledMMAINS4_8MMA_AtomIJNS4_20SM100_MMA_F16BF16_SSISH_SH_fLi128ELi128ELNS4_4UMMA5MajorE0ELSN_0ELNSM_7ScaleInE0ELSO_0EEEEEENS4_6LayoutISC_NS5_IJNSA_ILi0EEESS_SS_EEEEENS5_IJNS4_10UnderscoreESV_SV_EEEEENS4_13SM90_TMA_LOADENS4_14ComposedLayoutINS4_7SwizzleILi2ELi4ELi3EEENS4_18smem_ptr_flag_bitsILi16EEENSR_INS5_IJNSA_ILi8EEESF_EEENS5_IJSF_SB_EEEEEEEvNS4_8identityESY_S18_vS19_EENS_8epilogue10collective18CollectiveEpilogueINS1B_23Sm100TmaWarpSpecializedILi4ELi2ELi32ELb1ELb0EEEJSG_NS5_IJNSR_ISE_SB_EENSR_ISF_SB_EEEEESH_SI_SH_SI_NS1B_6fusion15FusionCallbacksIS1F_NS1J_17LinearCombinationISH_fSH_fLNS_15FloatRoundStyleE2EEESG_S1I_JEEENS4_5SM1004TMEM4LOAD26SM100_TMEM_LOAD_32dp32b32xESY_S18_NS4_39AutoVectorizingCopyWithAssumedAlignmentILi128EEENS4_14SM90_TMA_STOREES18_S1U_S1U_EEEvvEEEEvNT_6ParamsE:
	.zero		2944


//--------------------- SYMBOLS --------------------------

	.type		.nv.reservedSmem.offset0,@object
	.size		.nv.reservedSmem.offset0,0x4
	.type		.nv.reservedSmem.cap,@object
	.size		.nv.reservedSmem.cap,0x4
	.type		__assertfail,@function
